// auto-generated by cutlass_sweep.gemm — config: {"arch": "sm_100", "cluster_m": 2, "cluster_n": 1, "dtype": "bf16", "stages": 3, "tile_k": 32, "tile_m": 128, "tile_n": 128}
#include "cutlass/cutlass.h"
#include "cutlass/gemm/collective/collective_builder.hpp"
#include "cutlass/gemm/device/gemm_universal_adapter.h"
#include "cutlass/gemm/kernel/gemm_universal.hpp"
#include "cutlass/epilogue/collective/collective_builder.hpp"

using ElemA = cutlass::bfloat16_t;
using ElemB = cutlass::bfloat16_t;
using ElemCD = cutlass::bfloat16_t;
using Acc  = float;
using TileShape    = cute::Shape<cute::_128, cute::_128, cute::_32>;
using ClusterShape = cute::Shape<cute::_2, cute::_1, cute::_1>;

using CollectiveEpilogue = typename cutlass::epilogue::collective::CollectiveBuilder<
    cutlass::arch::Sm100, cutlass::arch::OpClassTensorOp,
    TileShape, ClusterShape,
    cutlass::epilogue::collective::EpilogueTileAuto,
    Acc, Acc,
    ElemCD, cutlass::layout::RowMajor, 128 / cutlass::sizeof_bits<ElemCD>::value,
    ElemCD, cutlass::layout::RowMajor, 128 / cutlass::sizeof_bits<ElemCD>::value,
    cutlass::epilogue::collective::EpilogueScheduleAuto
  >::CollectiveOp;

using CollectiveMainloop = typename cutlass::gemm::collective::CollectiveBuilder<
    cutlass::arch::Sm100, cutlass::arch::OpClassTensorOp,
    ElemA, cutlass::layout::RowMajor, 128 / cutlass::sizeof_bits<ElemA>::value,
    ElemB, cutlass::layout::ColumnMajor, 128 / cutlass::sizeof_bits<ElemB>::value,
    Acc,
    TileShape, ClusterShape,
    cutlass::gemm::collective::StageCount<3>,
    cutlass::gemm::collective::KernelScheduleAuto
  >::CollectiveOp;

using GemmKernel = cutlass::gemm::kernel::GemmUniversal<
    cute::Shape<int,int,int,int>,
    CollectiveMainloop,
    CollectiveEpilogue
>;
using Gemm = cutlass::gemm::device::GemmUniversalAdapter<GemmKernel>;

// Force the device kernel symbol into the cubin without needing a host main.
auto* _anchor = &cutlass::device_kernel<GemmKernel>;


// ===== COMPILED SASS (sm_100a) =====

	.target	sm_100a

	.elftype	@"ET_EXEC"


//--------------------- .note.nv.tkinfo           --------------------------
	.section	.note.nv.tkinfo,"",@"SHT_NOTE"
	.sectionflags	@"SHF_NOTE_NV_TKINFO"
	.tkinfo
        /*0018*/ 	.word	0x00000002
        /*0030*/ 	.string	""
        /*0030*/ 	.string	"ptxas"
        /*0030*/ 	.string	"Cuda compilation tools, release 13.0, V13.0.88"
        /*0030*/ 	.string	"Build cuda_13.0.r13.0/compiler.36424714_0"
        /*0030*/ 	.string	"-arch sm_100a -m 64 "



//--------------------- .note.nv.cuinfo           --------------------------
	.section	.note.nv.cuinfo,"",@"SHT_NOTE"
	.sectionflags	@"SHF_NOTE_NV_CUINFO"
        /*0018*/ 	.short	0x0002
        /*001a*/ 	.short	0x0064
        /*001c*/ 	.short	0x0082
	.zero		2


//--------------------- .nv.info                  --------------------------
	.section	.nv.info,"",@"SHT_CUDA_INFO"
	.align	4


	//----- nvinfo : EIATTR_REGCOUNT
	.align		4
        /*0000*/ 	.byte	0x04, 0x2f
        /*0002*/ 	.short	(.L_19 - .L_18)
	.align		4
.L_18:
        /*0004*/ 	.word	index@(_ZN7cutlass13device_kernelINS_4gemm6kernel13GemmUniversalIN4cute5tupleIJiiiiEEENS1_10collective13CollectiveMmaINS1_35MainloopSm100TmaUmmaWarpSpecializedILi3ELi2ELi4ENS5_IJNS4_1CILi2EEENSA_ILi1EEESC_EEEEENS5_IJNSA_ILi128EEESF_NSA_ILi32EEEEEENS_10bfloat16_tENS5_IJlSC_lEEESI_SJ_NS4_8TiledMMAINS4_8MMA_AtomIJNS4_26SM100_MMA_F16BF16_2x1SM_SSISI_SI_fLi128ELi128ELNS4_4UMMA5MajorE0ELSO_0ELNSN_7ScaleInE0ELSP_0EEEEEENS4_6LayoutINS5_IJSC_SC_SC_EEENS5_IJNSA_ILi0EEESU_SU_EEEEENS5_IJNS4_10UnderscoreESX_SX_EEEEENS4_18SM100_TMA_2SM_LOADENS4_14ComposedLayoutINS4_7SwizzleILi2ELi4ELi3EEENS4_18smem_ptr_flag_bitsILi16EEENSS_INS5_IJNSA_ILi8EEESG_EEENS5_IJSG_SC_EEEEEEEvNS4_8identityES10_S1A_vS1B_EENS_8epilogue10collective18CollectiveEpilogueINS1D_23Sm100TmaWarpSpecializedILi4ELi2ELi16ELb1ELb0EEEJNS5_IJNSA_ILi64EEESF_SG_EEENS5_IJNSS_IS1I_SC_EENSS_INS5_IJNSA_ILi16EEESB_EEENS5_IJSC_S1I_EEEEEEEESI_SJ_SI_SJ_NS1D_6fusion15FusionCallbacksIS1H_NS1Q_17LinearCombinationISI_fSI_fLNS_15FloatRoundStyleE2EEES1J_S1P_JEEENS4_5SM1004TMEM4LOAD26SM100_TMEM_LOAD_32dp32b16xENS4_13SM90_TMA_LOADENS11_INS12_ILi1ELi4ELi3EEES15_NSS_INS5_IJS16_S1L_EEENS5_IJS1L_SC_EEEEEEENS4_39AutoVectorizingCopyWithAssumedAlignmentILi128EEENS4_14SM90_TMA_STOREES25_S27_S27_EEEvvEEEEvNT_6ParamsE)
        /*0008*/ 	.word	0x0000005b


	//----- nvinfo : EIATTR_FRAME_SIZE
	.align		4
.L_19:
        /*000c*/ 	.byte	0x04, 0x11
        /*000e*/ 	.short	(.L_21 - .L_20)
	.align		4
.L_20:
        /*0010*/ 	.word	index@($__internal_2_$__cuda_sm10x_tcgen05_guardrail_trap_unallocated_columns_being_dealloced)
        /*0014*/ 	.word	0x00000000


	//----- nvinfo : EIATTR_FRAME_SIZE
	.align		4
.L_21:
        /*0018*/ 	.byte	0x04, 0x11
        /*001a*/ 	.short	(.L_23 - .L_22)
	.align		4
.L_22:
        /*001c*/ 	.word	index@($__internal_1_$__cuda_sm10x_tcgen05_guardrail_trap_phase_invalid_during_alloc)
        /*0020*/ 	.word	0x00000000


	//----- nvinfo : EIATTR_FRAME_SIZE
	.align		4
.L_23:
        /*0024*/ 	.byte	0x04, 0x11
        /*0026*/ 	.short	(.L_25 - .L_24)
	.align		4
.L_24:
        /*0028*/ 	.word	index@($__internal_0_$__cuda_sm10x_tcgen05_guardrail_trap_col_being_dealloced_not_returned_by_alloc)
        /*002c*/ 	.word	0x00000000


	//----- nvinfo : EIATTR_FRAME_SIZE
	.align		4
.L_25:
        /*0030*/ 	.byte	0x04, 0x11
        /*0032*/ 	.short	(.L_27 - .L_26)
	.align		4
.L_26:
        /*0034*/ 	.word	index@(_ZN7cutlass13device_kernelINS_4gemm6kernel13GemmUniversalIN4cute5tupleIJiiiiEEENS1_10collective13CollectiveMmaINS1_35MainloopSm100TmaUmmaWarpSpecializedILi3ELi2ELi4ENS5_IJNS4_1CILi2EEENSA_ILi1EEESC_EEEEENS5_IJNSA_ILi128EEESF_NSA_ILi32EEEEEENS_10bfloat16_tENS5_IJlSC_lEEESI_SJ_NS4_8TiledMMAINS4_8MMA_AtomIJNS4_26SM100_MMA_F16BF16_2x1SM_SSISI_SI_fLi128ELi128ELNS4_4UMMA5MajorE0ELSO_0ELNSN_7ScaleInE0ELSP_0EEEEEENS4_6LayoutINS5_IJSC_SC_SC_EEENS5_IJNSA_ILi0EEESU_SU_EEEEENS5_IJNS4_10UnderscoreESX_SX_EEEEENS4_18SM100_TMA_2SM_LOADENS4_14ComposedLayoutINS4_7SwizzleILi2ELi4ELi3EEENS4_18smem_ptr_flag_bitsILi16EEENSS_INS5_IJNSA_ILi8EEESG_EEENS5_IJSG_SC_EEEEEEEvNS4_8identityES10_S1A_vS1B_EENS_8epilogue10collective18CollectiveEpilogueINS1D_23Sm100TmaWarpSpecializedILi4ELi2ELi16ELb1ELb0EEEJNS5_IJNSA_ILi64EEESF_SG_EEENS5_IJNSS_IS1I_SC_EENSS_INS5_IJNSA_ILi16EEESB_EEENS5_IJSC_S1I_EEEEEEEESI_SJ_SI_SJ_NS1D_6fusion15FusionCallbacksIS1H_NS1Q_17LinearCombinationISI_fSI_fLNS_15FloatRoundStyleE2EEES1J_S1P_JEEENS4_5SM1004TMEM4LOAD26SM100_TMEM_LOAD_32dp32b16xENS4_13SM90_TMA_LOADENS11_INS12_ILi1ELi4ELi3EEES15_NSS_INS5_IJS16_S1L_EEENS5_IJS1L_SC_EEEEEEENS4_39AutoVectorizingCopyWithAssumedAlignmentILi128EEENS4_14SM90_TMA_STOREES25_S27_S27_EEEvvEEEEvNT_6ParamsE)
        /*0038*/ 	.word	0x00000000


	//----- nvinfo : EIATTR_MIN_STACK_SIZE
	.align		4
.L_27:
        /*003c*/ 	.byte	0x04, 0x12
        /*003e*/ 	.short	(.L_29 - .L_28)
	.align		4
.L_28:
        /*0040*/ 	.word	index@(_ZN7cutlass13device_kernelINS_4gemm6kernel13GemmUniversalIN4cute5tupleIJiiiiEEENS1_10collective13CollectiveMmaINS1_35MainloopSm100TmaUmmaWarpSpecializedILi3ELi2ELi4ENS5_IJNS4_1CILi2EEENSA_ILi1EEESC_EEEEENS5_IJNSA_ILi128EEESF_NSA_ILi32EEEEEENS_10bfloat16_tENS5_IJlSC_lEEESI_SJ_NS4_8TiledMMAINS4_8MMA_AtomIJNS4_26SM100_MMA_F16BF16_2x1SM_SSISI_SI_fLi128ELi128ELNS4_4UMMA5MajorE0ELSO_0ELNSN_7ScaleInE0ELSP_0EEEEEENS4_6LayoutINS5_IJSC_SC_SC_EEENS5_IJNSA_ILi0EEESU_SU_EEEEENS5_IJNS4_10UnderscoreESX_SX_EEEEENS4_18SM100_TMA_2SM_LOADENS4_14ComposedLayoutINS4_7SwizzleILi2ELi4ELi3EEENS4_18smem_ptr_flag_bitsILi16EEENSS_INS5_IJNSA_ILi8EEESG_EEENS5_IJSG_SC_EEEEEEEvNS4_8identityES10_S1A_vS1B_EENS_8epilogue10collective18CollectiveEpilogueINS1D_23Sm100TmaWarpSpecializedILi4ELi2ELi16ELb1ELb0EEEJNS5_IJNSA_ILi64EEESF_SG_EEENS5_IJNSS_IS1I_SC_EENSS_INS5_IJNSA_ILi16EEESB_EEENS5_IJSC_S1I_EEEEEEEESI_SJ_SI_SJ_NS1D_6fusion15FusionCallbacksIS1H_NS1Q_17LinearCombinationISI_fSI_fLNS_15FloatRoundStyleE2EEES1J_S1P_JEEENS4_5SM1004TMEM4LOAD26SM100_TMEM_LOAD_32dp32b16xENS4_13SM90_TMA_LOADENS11_INS12_ILi1ELi4ELi3EEES15_NSS_INS5_IJS16_S1L_EEENS5_IJS1L_SC_EEEEEEENS4_39AutoVectorizingCopyWithAssumedAlignmentILi128EEENS4_14SM90_TMA_STOREES25_S27_S27_EEEvvEEEEvNT_6ParamsE)
        /*0044*/ 	.word	0x00000000
.L_29:


//--------------------- .nv.compat                --------------------------
	.section	.nv.compat,"",@"SHT_CUDA_COMPAT_INFO"
	.align	4
        /*0000*/ 	.byte	0x02, 0x09, 0x01, 0x00, 0x02, 0x02, 0x02, 0x00, 0x02, 0x05, 0x05, 0x00, 0x03, 0x07, 0x01, 0x01
        /*0010*/ 	.byte	0x02, 0x03, 0x01, 0x00, 0x02, 0x06, 0x01, 0x00, 0x04, 0x0b, 0x08, 0x00, 0x09, 0x00, 0x00, 0x00
        /*0020*/ 	.byte	0x00, 0x00, 0x00, 0x00


//--------------------- .nv.info._ZN7cutlass13device_kernelINS_4gemm6kernel13GemmUniversalIN4cute5tupleIJiiiiEEENS1_10collective13CollectiveMmaINS1_35MainloopSm100TmaUmmaWarpSpecializedILi3ELi2ELi4ENS5_IJNS4_1CILi2EEENSA_ILi1EEESC_EEEEENS5_IJNSA_ILi128EEESF_NSA_ILi32EEEEEENS_10bfloat16_tENS5_IJlSC_lEEESI_SJ_NS4_8TiledMMAINS4_8MMA_AtomIJNS4_26SM100_MMA_F16BF16_2x1SM_SSISI_SI_fLi128ELi128ELNS4_4UMMA5MajorE0ELSO_0ELNSN_7ScaleInE0ELSP_0EEEEEENS4_6LayoutINS5_IJSC_SC_SC_EEENS5_IJNSA_ILi0EEESU_SU_EEEEENS5_IJNS4_10UnderscoreESX_SX_EEEEENS4_18SM100_TMA_2SM_LOADENS4_14ComposedLayoutINS4_7SwizzleILi2ELi4ELi3EEENS4_18smem_ptr_flag_bitsILi16EEENSS_INS5_IJNSA_ILi8EEESG_EEENS5_IJSG_SC_EEEEEEEvNS4_8identityES10_S1A_vS1B_EENS_8epilogue10collective18CollectiveEpilogueINS1D_23Sm100TmaWarpSpecializedILi4ELi2ELi16ELb1ELb0EEEJNS5_IJNSA_ILi64EEESF_SG_EEENS5_IJNSS_IS1I_SC_EENSS_INS5_IJNSA_ILi16EEESB_EEENS5_IJSC_S1I_EEEEEEEESI_SJ_SI_SJ_NS1D_6fusion15FusionCallbacksIS1H_NS1Q_17LinearCombinationISI_fSI_fLNS_15FloatRoundStyleE2EEES1J_S1P_JEEENS4_5SM1004TMEM4LOAD26SM100_TMEM_LOAD_32dp32b16xENS4_13SM90_TMA_LOADENS11_INS12_ILi1ELi4ELi3EEES15_NSS_INS5_IJS16_S1L_EEENS5_IJS1L_SC_EEEEEEENS4_39AutoVectorizingCopyWithAssumedAlignmentILi128EEENS4_14SM90_TMA_STOREES25_S27_S27_EEEvvEEEEvNT_6ParamsE --------------------------
	.section	.nv.info._ZN7cutlass13device_kernelINS_4gemm6kernel13GemmUniversalIN4cute5tupleIJiiiiEEENS1_10collective13CollectiveMmaINS1_35MainloopSm100TmaUmmaWarpSpecializedILi3ELi2ELi4ENS5_IJNS4_1CILi2EEENSA_ILi1EEESC_EEEEENS5_IJNSA_ILi128EEESF_NSA_ILi32EEEEEENS_10bfloat16_tENS5_IJlSC_lEEESI_SJ_NS4_8TiledMMAINS4_8MMA_AtomIJNS4_26SM100_MMA_F16BF16_2x1SM_SSISI_SI_fLi128ELi128ELNS4_4UMMA5MajorE0ELSO_0ELNSN_7ScaleInE0ELSP_0EEEEEENS4_6LayoutINS5_IJSC_SC_SC_EEENS5_IJNSA_ILi0EEESU_SU_EEEEENS5_IJNS4_10UnderscoreESX_SX_EEEEENS4_18SM100_TMA_2SM_LOADENS4_14ComposedLayoutINS4_7SwizzleILi2ELi4ELi3EEENS4_18smem_ptr_flag_bitsILi16EEENSS_INS5_IJNSA_ILi8EEESG_EEENS5_IJSG_SC_EEEEEEEvNS4_8identityES10_S1A_vS1B_EENS_8epilogue10collective18CollectiveEpilogueINS1D_23Sm100TmaWarpSpecializedILi4ELi2ELi16ELb1ELb0EEEJNS5_IJNSA_ILi64EEESF_SG_EEENS5_IJNSS_IS1I_SC_EENSS_INS5_IJNSA_ILi16EEESB_EEENS5_IJSC_S1I_EEEEEEEESI_SJ_SI_SJ_NS1D_6fusion15FusionCallbacksIS1H_NS1Q_17LinearCombinationISI_fSI_fLNS_15FloatRoundStyleE2EEES1J_S1P_JEEENS4_5SM1004TMEM4LOAD26SM100_TMEM_LOAD_32dp32b16xENS4_13SM90_TMA_LOADENS11_INS12_ILi1ELi4ELi3EEES15_NSS_INS5_IJS16_S1L_EEENS5_IJS1L_SC_EEEEEEENS4_39AutoVectorizingCopyWithAssumedAlignmentILi128EEENS4_14SM90_TMA_STOREES25_S27_S27_EEEvvEEEEvNT_6ParamsE,"",@"SHT_CUDA_INFO"
	.sectionflags	@""
	.align	4


	//----- nvinfo : EIATTR_CUDA_API_VERSION
	.align		4
        /*0000*/ 	.byte	0x04, 0x37
        /*0002*/ 	.short	(.L_31 - .L_30)
.L_30:
        /*0004*/ 	.word	0x00000082


	//----- nvinfo : EIATTR_KPARAM_INFO
	.align		4
.L_31:
        /*0008*/ 	.byte	0x04, 0x17
        /*000a*/ 	.short	(.L_33 - .L_32)
.L_32:
        /*000c*/ 	.word	0x00000000
        /*0010*/ 	.short	0x0000
        /*0012*/ 	.short	0x0000
        /*0014*/ 	.byte	0x00, 0xf0, 0x01, 0x20


	//----- nvinfo : EIATTR_AT_ENTRY_FRAGMENTS
	.align		4
.L_33:
        /*0018*/ 	.byte	0x04, 0x4f
        /*001a*/ 	.short	(.L_35 - .L_34)


	//   ....[0]....
.L_34:
        /*001c*/ 	.word	0x00000007


	//----- nvinfo : EIATTR_RESERVED_SMEM_USED
	.align		4
.L_35:
        /*0020*/ 	.byte	0x01, 0x41
	.zero		2


	//----- nvinfo : EIATTR_SPARSE_MMA_MASK
	.align		4
        /*0024*/ 	.byte	0x03, 0x50
        /*0026*/ 	.short	0x0000


	//----- nvinfo : EIATTR_TCGEN05_2CTA_USED
	.align		4
        /*0028*/ 	.byte	0x01, 0x52
	.zero		2


	//----- nvinfo : EIATTR_MAXREG_COUNT
	.align		4
        /*002c*/ 	.byte	0x03, 0x1b
        /*002e*/ 	.short	0x00ff


	//----- nvinfo : EIATTR_NUM_BARRIERS
	.align		4
        /*0030*/ 	.byte	0x02, 0x4c
        /*0032*/ 	.byte	0x07
	.zero		1


	//----- nvinfo : EIATTR_EXTERNS
	.align		4
        /*0034*/ 	.byte	0x04, 0x0f
        /*0036*/ 	.short	(.L_37 - .L_36)


	//   ....[0]....
	.align		4
.L_36:
        /*0038*/ 	.word	index@(__assertfail)


	//----- nvinfo : EIATTR_MERCURY_ISA_VERSION
	.align		4
.L_37:
        /*003c*/ 	.byte	0x03, 0x5f
        /*003e*/ 	.short	0x0101


	//----- nvinfo : EIATTR_INT_WARP_WIDE_INSTR_OFFSETS
	.align		4
        /*0040*/ 	.byte	0x04, 0x31
        /*0042*/ 	.short	(.L_39 - .L_38)


	//   ....[0]....
.L_38:
        /*0044*/ 	.word	0x00000cf0


	//   ....[1]....
        /*0048*/ 	.word	0x00000d90


	//   ....[2]....
        /*004c*/ 	.word	0x000020c0


	//   ....[3]....
        /*0050*/ 	.word	0x00003e30


	//   ....[4]....
        /*0054*/ 	.word	0x00003e50


	//   ....[5]....
        /*0058*/ 	.word	0x00003e80


	//   ....[6]....
        /*005c*/ 	.word	0x000047c0


	//   ....[7]....
        /*0060*/ 	.word	0x000047e0


	//   ....[8]....
        /*0064*/ 	.word	0x000048d0


	//   ....[9]....
        /*0068*/ 	.word	0x00004990


	//   ....[10]....
        /*006c*/ 	.word	0x000049b0


	//   ....[11]....
        /*0070*/ 	.word	0x00004aa0


	//   ....[12]....
        /*0074*/ 	.word	0x00004b70


	//   ....[13]....
        /*0078*/ 	.word	0x00004b90


	//   ....[14]....
        /*007c*/ 	.word	0x00004cc0


	//   ....[15]....
        /*0080*/ 	.word	0x00004e40


	//   ....[16]....
        /*0084*/ 	.word	0x00004e50


	//   ....[17]....
        /*0088*/ 	.word	0x00004fe0


	//----- nvinfo : EIATTR_COOP_GROUP_MASK_REGIDS
	.align		4
.L_39:
        /*008c*/ 	.byte	0x04, 0x29
        /*008e*/ 	.short	(.L_41 - .L_40)


	//   ....[0]....
.L_40:
        /*0090*/ 	.word	0xffffffff


	//   ....[1]....
        /*0094*/ 	.word	0xffffffff


	//   ....[2]....
        /*0098*/ 	.word	0xffffffff


	//   ....[3]....
        /*009c*/ 	.word	0xffffffff


	//   ....[4]....
        /*00a0*/ 	.word	0xffffffff


	//   ....[5]....
        /*00a4*/ 	.word	0xffffffff


	//   ....[6]....
        /*00a8*/ 	.word	0xffffffff


	//   ....[7]....
        /*00ac*/ 	.word	0xffffffff


	//   ....[8]....
        /*00b0*/ 	.word	0xffffffff


	//   ....[9]....
        /*00b4*/ 	.word	0xffffffff


	//   ....[10]....
        /*00b8*/ 	.word	0xffffffff


	//   ....[11]....
        /*00bc*/ 	.word	0xffffffff


	//   ....[12]....
        /*00c0*/ 	.word	0xffffffff


	//   ....[13]....
        /*00c4*/ 	.word	0xffffffff


	//----- nvinfo : EIATTR_COOP_GROUP_INSTR_OFFSETS
	.align		4
.L_41:
        /*00c8*/ 	.byte	0x04, 0x28
        /*00ca*/ 	.short	(.L_43 - .L_42)


	//   ....[0]....
.L_42:
        /*00cc*/ 	.word	0x000000c0


	//   ....[1]....
        /*00d0*/ 	.word	0x00000500


	//   ....[2]....
        /*00d4*/ 	.word	0x00000660


	//   ....[3]....
        /*00d8*/ 	.word	0x000007f0


	//   ....[4]....
        /*00dc*/ 	.word	0x000008e0


	//   ....[5]....
        /*00e0*/ 	.word	0x00000a40


	//   ....[6]....
        /*00e4*/ 	.word	0x00000bd0


	//   ....[7]....
        /*00e8*/ 	.word	0x00000e10


	//   ....[8]....
        /*00ec*/ 	.word	0x00001fa0


	//   ....[9]....
        /*00f0*/ 	.word	0x00002cf0


	//   ....[10]....
        /*00f4*/ 	.word	0x000031c0


	//   ....[11]....
        /*00f8*/ 	.word	0x000031f0


	//   ....[12]....
        /*00fc*/ 	.word	0x00003d30


	//   ....[13]....
        /*0100*/ 	.word	0x00003f40


	//----- nvinfo : EIATTR_VRC_CTA_INIT_COUNT
	.align		4
.L_43:
        /*0104*/ 	.byte	0x02, 0x4a
        /*0106*/ 	.byte	0x80
	.zero		1


	//----- nvinfo : EIATTR_SYSCALL_OFFSETS
	.align		4
        /*0108*/ 	.byte	0x04, 0x46
        /*010a*/ 	.short	(.L_45 - .L_44)


	//   ....[0]....
.L_44:
        /*010c*/ 	.word	0x00005aa0


	//   ....[1]....
        /*0110*/ 	.word	0x00005b90


	//   ....[2]....
        /*0114*/ 	.word	0x000062d0


	//   ....[3]....
        /*0118*/ 	.word	0x00006bf0


	//   ....[4]....
        /*011c*/ 	.word	0x000074b0


	//   ....[5]....
        /*0120*/ 	.word	0x00007d70


	//----- nvinfo : EIATTR_MBARRIER_INSTR_OFFSETS
	.align		4
.L_45:
        /*0124*/ 	.byte	0x04, 0x39
        /*0126*/ 	.short	(.L_47 - .L_46)


	//   ....[0]....
.L_46:
        /*0128*/ 	.word	0x000005f0
        /*012c*/ 	.word	0x000000ff
        /*0130*/ 	.word	0x00000000
        /*0134*/ 	.short	0x0100
        /*0136*/ 	.byte	0x08
	.zero		1


	//   ....[1]....
        /*0138*/ 	.word	0x00000600
        /*013c*/ 	.word	0x000000ff
        /*0140*/ 	.word	0x00000018
        /*0144*/ 	.short	0x0100
        /*0146*/ 	.byte	0x08
	.zero		1


	//   ....[2]....
        /*0148*/ 	.word	0x00000610
        /*014c*/ 	.word	0x000000ff
        /*0150*/ 	.word	0x00000008
        /*0154*/ 	.short	0x0100
        /*0156*/ 	.byte	0x08
	.zero		1


	//   ....[3]....
        /*0158*/ 	.word	0x00000620
        /*015c*/ 	.word	0x000000ff
        /*0160*/ 	.word	0x00000020
        /*0164*/ 	.short	0x0100
        /*0166*/ 	.byte	0x08
	.zero		1


	//   ....[4]....
        /*0168*/ 	.word	0x00000630
        /*016c*/ 	.word	0x000000ff
        /*0170*/ 	.word	0x00000010
        /*0174*/ 	.short	0x0100
        /*0176*/ 	.byte	0x08
	.zero		1


	//   ....[5]....
        /*0178*/ 	.word	0x00000640
        /*017c*/ 	.word	0x000000ff
        /*0180*/ 	.word	0x00000028
        /*0184*/ 	.short	0x0100
        /*0186*/ 	.byte	0x08
	.zero		1


	//   ....[6]....
        /*0188*/ 	.word	0x00000760
        /*018c*/ 	.word	0x000000ff
        /*0190*/ 	.word	0x00000030
        /*0194*/ 	.short	0x0100
        /*0196*/ 	.byte	0x09
	.zero		1


	//   ....[7]....
        /*0198*/ 	.word	0x00000770
        /*019c*/ 	.word	0x000000ff
        /*01a0*/ 	.word	0x00000050
        /*01a4*/ 	.short	0x0100
        /*01a6*/ 	.byte	0x09
	.zero		1


	//   ....[8]....
        /*01a8*/ 	.word	0x00000780
        /*01ac*/ 	.word	0x000000ff
        /*01b0*/ 	.word	0x00000038
        /*01b4*/ 	.short	0x0100
        /*01b6*/ 	.byte	0x09
	.zero		1


	//   ....[9]....
        /*01b8*/ 	.word	0x00000790
        /*01bc*/ 	.word	0x000000ff
        /*01c0*/ 	.word	0x00000058
        /*01c4*/ 	.short	0x0100
        /*01c6*/ 	.byte	0x09
	.zero		1


	//   ....[10]....
        /*01c8*/ 	.word	0x000007a0
        /*01cc*/ 	.word	0x000000ff
        /*01d0*/ 	.word	0x00000040
        /*01d4*/ 	.short	0x0100
        /*01d6*/ 	.byte	0x09
	.zero		1


	//   ....[11]....
        /*01d8*/ 	.word	0x000007b0
        /*01dc*/ 	.word	0x000000ff
        /*01e0*/ 	.word	0x00000060
        /*01e4*/ 	.short	0x0100
        /*01e6*/ 	.byte	0x09
	.zero		1


	//   ....[12]....
        /*01e8*/ 	.word	0x000007c0
        /*01ec*/ 	.word	0x000000ff
        /*01f0*/ 	.word	0x00000048
        /*01f4*/ 	.short	0x0100
        /*01f6*/ 	.byte	0x09
	.zero		1


	//   ....[13]....
        /*01f8*/ 	.word	0x000007d0
        /*01fc*/ 	.word	0x000000ff
        /*0200*/ 	.word	0x00000068
        /*0204*/ 	.short	0x0100
        /*0206*/ 	.byte	0x09
	.zero		1


	//   ....[14]....
        /*0208*/ 	.word	0x000008b0
        /*020c*/ 	.word	0x000000ff
        /*0210*/ 	.word	0x00000070
        /*0214*/ 	.short	0x0100
        /*0216*/ 	.byte	0x08
	.zero		1


	//   ....[15]....
        /*0218*/ 	.word	0x000008c0
        /*021c*/ 	.word	0x000000ff
        /*0220*/ 	.word	0x00000078
        /*0224*/ 	.short	0x0100
        /*0226*/ 	.byte	0x08
	.zero		1


	//   ....[16]....
        /*0228*/ 	.word	0x000009f0
        /*022c*/ 	.word	0x000000ff
        /*0230*/ 	.word	0x00000080
        /*0234*/ 	.short	0x0100
        /*0236*/ 	.byte	0x08
	.zero		1


	//   ....[17]....
        /*0238*/ 	.word	0x00000a00
        /*023c*/ 	.word	0x000000ff
        /*0240*/ 	.word	0x00000090
        /*0244*/ 	.short	0x0100
        /*0246*/ 	.byte	0x08
	.zero		1


	//   ....[18]....
        /*0248*/ 	.word	0x00000a10
        /*024c*/ 	.word	0x000000ff
        /*0250*/ 	.word	0x00000088
        /*0254*/ 	.short	0x0100
        /*0256*/ 	.byte	0x08
	.zero		1


	//   ....[19]....
        /*0258*/ 	.word	0x00000a20
        /*025c*/ 	.word	0x000000ff
        /*0260*/ 	.word	0x00000098
        /*0264*/ 	.short	0x0100
        /*0266*/ 	.byte	0x08
	.zero		1


	//   ....[20]....
        /*0268*/ 	.word	0x00000b40
        /*026c*/ 	.word	0x000000ff
        /*0270*/ 	.word	0x000000a0
        /*0274*/ 	.short	0x0100
        /*0276*/ 	.byte	0x09
	.zero		1


	//   ....[21]....
        /*0278*/ 	.word	0x00000b50
        /*027c*/ 	.word	0x000000ff
        /*0280*/ 	.word	0x000000c0
        /*0284*/ 	.short	0x0100
        /*0286*/ 	.byte	0x09
	.zero		1


	//   ....[22]....
        /*0288*/ 	.word	0x00000b60
        /*028c*/ 	.word	0x000000ff
        /*0290*/ 	.word	0x000000a8
        /*0294*/ 	.short	0x0100
        /*0296*/ 	.byte	0x09
	.zero		1


	//   ....[23]....
        /*0298*/ 	.word	0x00000b70
        /*029c*/ 	.word	0x000000ff
        /*02a0*/ 	.word	0x000000c8
        /*02a4*/ 	.short	0x0100
        /*02a6*/ 	.byte	0x09
	.zero		1


	//   ....[24]....
        /*02a8*/ 	.word	0x00000b80
        /*02ac*/ 	.word	0x000000ff
        /*02b0*/ 	.word	0x000000b0
        /*02b4*/ 	.short	0x0100
        /*02b6*/ 	.byte	0x09
	.zero		1


	//   ....[25]....
        /*02b8*/ 	.word	0x00000b90
        /*02bc*/ 	.word	0x000000ff
        /*02c0*/ 	.word	0x000000d0
        /*02c4*/ 	.short	0x0100
        /*02c6*/ 	.byte	0x09
	.zero		1


	//   ....[26]....
        /*02c8*/ 	.word	0x00000ba0
        /*02cc*/ 	.word	0x000000ff
        /*02d0*/ 	.word	0x000000b8
        /*02d4*/ 	.short	0x0100
        /*02d6*/ 	.byte	0x09
	.zero		1


	//   ....[27]....
        /*02d8*/ 	.word	0x00000bb0
        /*02dc*/ 	.word	0x000000ff
        /*02e0*/ 	.word	0x000000d8
        /*02e4*/ 	.short	0x0100
        /*02e6*/ 	.byte	0x09
	.zero		1


	//   ....[28]....
        /*02e8*/ 	.word	0x00000ca0
        /*02ec*/ 	.word	0x000000ff
        /*02f0*/ 	.word	0x000000e0
        /*02f4*/ 	.short	0x0100
        /*02f6*/ 	.byte	0x08
	.zero		1


	//   ....[29]....
        /*02f8*/ 	.word	0x00000cb0
        /*02fc*/ 	.word	0x000000ff
        /*0300*/ 	.word	0x000000f0
        /*0304*/ 	.short	0x0100
        /*0306*/ 	.byte	0x08
	.zero		1


	//   ....[30]....
        /*0308*/ 	.word	0x00000cc0
        /*030c*/ 	.word	0x000000ff
        /*0310*/ 	.word	0x000000e8
        /*0314*/ 	.short	0x0100
        /*0316*/ 	.byte	0x08
	.zero		1


	//   ....[31]....
        /*0318*/ 	.word	0x00000cd0
        /*031c*/ 	.word	0x000000ff
        /*0320*/ 	.word	0x000000f8
        /*0324*/ 	.short	0x0100
        /*0326*/ 	.byte	0x08
	.zero		1


	//   ....[32]....
        /*0328*/ 	.word	0x00000dc0
        /*032c*/ 	.word	0x000000ff
        /*0330*/ 	.word	0x00000100
        /*0334*/ 	.short	0x0100
        /*0336*/ 	.byte	0x07
	.zero		1


	//   ....[33]....
        /*0338*/ 	.word	0x000017d0
        /*033c*/ 	.word	0x00000003
        /*0340*/ 	.word	0x000000f0
        /*0344*/ 	.short	0x010a
        /*0346*/ 	.byte	0xff
	.zero		1


	//   ....[34]....
        /*0348*/ 	.word	0x00001800
        /*034c*/ 	.word	0x00000003
        /*0350*/ 	.word	0x000000e0
        /*0354*/ 	.short	0x0101
        /*0356*/ 	.byte	0xff
	.zero		1


	//   ....[35]....
        /*0358*/ 	.word	0x00001900
        /*035c*/ 	.word	0x000000ff
        /*0360*/ 	.word	0x00000018
        /*0364*/ 	.short	0x010a
        /*0366*/ 	.byte	0x08
	.zero		1


	//   ....[36]....
        /*0368*/ 	.word	0x000019c0
        /*036c*/ 	.word	0x000000ff
        /*0370*/ 	.word	0x00000018
        /*0374*/ 	.short	0x010a
        /*0376*/ 	.byte	0x21
	.zero		1


	//   ....[37]....
        /*0378*/ 	.word	0x00001b80
        /*037c*/ 	.word	0x000000ff
        /*0380*/ 	.word	0x00000018
        /*0384*/ 	.short	0x010a
        /*0386*/ 	.byte	0x08
	.zero		1


	//   ....[38]....
        /*0388*/ 	.word	0x00001c60
        /*038c*/ 	.word	0x000000ff
        /*0390*/ 	.word	0x00000078
        /*0394*/ 	.short	0x0101
        /*0396*/ 	.byte	0x06
	.zero		1


	//   ....[39]....
        /*0398*/ 	.word	0x00001c80
        /*039c*/ 	.word	0x000000ff
        /*03a0*/ 	.word	0x00000018
        /*03a4*/ 	.short	0x010a
        /*03a6*/ 	.byte	0x08
	.zero		1


	//   ....[40]....
        /*03a8*/ 	.word	0x00001d00
        /*03ac*/ 	.word	0x000000ff
        /*03b0*/ 	.word	0x00000018
        /*03b4*/ 	.short	0x010a
        /*03b6*/ 	.byte	0x11
	.zero		1


	//   ....[41]....
        /*03b8*/ 	.word	0x00001e90
        /*03bc*/ 	.word	0x000000ff
        /*03c0*/ 	.word	0x00000018
        /*03c4*/ 	.short	0x010a
        /*03c6*/ 	.byte	0x08
	.zero		1


	//   ....[42]....
        /*03c8*/ 	.word	0x00001fd0
        /*03cc*/ 	.word	0x00000002
        /*03d0*/ 	.word	0x00000080
        /*03d4*/ 	.short	0x010a
        /*03d6*/ 	.byte	0xff
	.zero		1


	//   ....[43]....
        /*03d8*/ 	.word	0x00002090
        /*03dc*/ 	.word	0x00000002
        /*03e0*/ 	.word	0x00000000
        /*03e4*/ 	.short	0x0101
        /*03e6*/ 	.byte	0xff
	.zero		1


	//   ....[44]....
        /*03e8*/ 	.word	0x000025f0
        /*03ec*/ 	.word	0x000000ff
        /*03f0*/ 	.word	0x00000000
        /*03f4*/ 	.short	0x010a
        /*03f6*/ 	.byte	0x04
	.zero		1


	//   ....[45]....
        /*03f8*/ 	.word	0x00002680
        /*03fc*/ 	.word	0x000000ff
        /*0400*/ 	.word	0x00000000
        /*0404*/ 	.short	0x010a
        /*0406*/ 	.byte	0x04
	.zero		1


	//   ....[46]....
        /*0408*/ 	.word	0x00002720
        /*040c*/ 	.word	0x00000000
        /*0410*/ 	.word	0x00000000
        /*0414*/ 	.short	0x010a
        /*0416*/ 	.byte	0xff
	.zero		1


	//   ....[47]....
        /*0418*/ 	.word	0x00002850
        /*041c*/ 	.word	0x00000000
        /*0420*/ 	.word	0x000000e0
        /*0424*/ 	.short	0x010a
        /*0426*/ 	.byte	0xff
	.zero		1


	//   ....[48]....
        /*0428*/ 	.word	0x000028c0
        /*042c*/ 	.word	0x00000004
        /*0430*/ 	.word	0x00000000
        /*0434*/ 	.short	0x0101
        /*0436*/ 	.byte	0xff
	.zero		1


	//   ....[49]....
        /*0438*/ 	.word	0x000028e0
        /*043c*/ 	.word	0x000000ff
        /*0440*/ 	.word	0x00000090
        /*0444*/ 	.short	0x010a
        /*0446*/ 	.byte	0x05
	.zero		1


	//   ....[50]....
        /*0448*/ 	.word	0x00002a00
        /*044c*/ 	.word	0x00000000
        /*0450*/ 	.word	0x00000080
        /*0454*/ 	.short	0x010a
        /*0456*/ 	.byte	0xff
	.zero		1


	//   ....[51]....
        /*0458*/ 	.word	0x00002b00
        /*045c*/ 	.word	0x00000000
        /*0460*/ 	.word	0x00000000
        /*0464*/ 	.short	0x0101
        /*0466*/ 	.byte	0xff
	.zero		1


	//   ....[52]....
        /*0468*/ 	.word	0x00002b90
        /*046c*/ 	.word	0x000000ff
        /*0470*/ 	.word	0x00000090
        /*0474*/ 	.short	0x0106
        /*0476*/ 	.byte	0x05
	.zero		1


	//   ....[53]....
        /*0478*/ 	.word	0x00002bb0
        /*047c*/ 	.word	0x000000ff
        /*0480*/ 	.word	0x00000090
        /*0484*/ 	.short	0x010a
        /*0486*/ 	.byte	0x05
	.zero		1


	//   ....[54]....
        /*0488*/ 	.word	0x00002c40
        /*048c*/ 	.word	0x000000ff
        /*0490*/ 	.word	0x00000090
        /*0494*/ 	.short	0x0106
        /*0496*/ 	.byte	0x04
	.zero		1


	//   ....[55]....
        /*0498*/ 	.word	0x00002c80
        /*049c*/ 	.word	0x00000000
        /*04a0*/ 	.word	0x00000090
        /*04a4*/ 	.short	0x010a
        /*04a6*/ 	.byte	0xff
	.zero		1


	//   ....[56]....
        /*04a8*/ 	.word	0x00002ec0
        /*04ac*/ 	.word	0x000000ff
        /*04b0*/ 	.word	0x00000008
        /*04b4*/ 	.short	0x010a
        /*04b6*/ 	.byte	0x06
	.zero		1


	//   ....[57]....
        /*04b8*/ 	.word	0x00002ee0
        /*04bc*/ 	.word	0x000000ff
        /*04c0*/ 	.word	0x00000008
        /*04c4*/ 	.short	0x010a
        /*04c6*/ 	.byte	0x06
	.zero		1


	//   ....[58]....
        /*04c8*/ 	.word	0x00003070
        /*04cc*/ 	.word	0x000000ff
        /*04d0*/ 	.word	0x00000008
        /*04d4*/ 	.short	0x010a
        /*04d6*/ 	.byte	0x06
	.zero		1


	//   ....[59]....
        /*04d8*/ 	.word	0x00003090
        /*04dc*/ 	.word	0x000000ff
        /*04e0*/ 	.word	0x00000008
        /*04e4*/ 	.short	0x010a
        /*04e6*/ 	.byte	0x06
	.zero		1


	//   ....[60]....
        /*04e8*/ 	.word	0x00003150
        /*04ec*/ 	.word	0x000000ff
        /*04f0*/ 	.word	0x00000000
        /*04f4*/ 	.short	0x0101
        /*04f6*/ 	.byte	0x07
	.zero		1


	//   ....[61]....
        /*04f8*/ 	.word	0x00003450
        /*04fc*/ 	.word	0x00000000
        /*0500*/ 	.word	0x00000080
        /*0504*/ 	.short	0x010a
        /*0506*/ 	.byte	0xff
	.zero		1


	//   ....[62]....
        /*0508*/ 	.word	0x00003510
        /*050c*/ 	.word	0x00000000
        /*0510*/ 	.word	0x00000000
        /*0514*/ 	.short	0x0101
        /*0516*/ 	.byte	0xff
	.zero		1


	//   ....[63]....
        /*0518*/ 	.word	0x000035d0
        /*051c*/ 	.word	0x000000ff
        /*0520*/ 	.word	0x00000000
        /*0524*/ 	.short	0x010a
        /*0526*/ 	.byte	0x06
	.zero		1


	//   ....[64]....
        /*0528*/ 	.word	0x000035e0
        /*052c*/ 	.word	0x000000ff
        /*0530*/ 	.word	0x000000c0
        /*0534*/ 	.short	0x010a
        /*0536*/ 	.byte	0x0a
	.zero		1


	//   ....[65]....
        /*0538*/ 	.word	0x00003690
        /*053c*/ 	.word	0x000000ff
        /*0540*/ 	.word	0x00000000
        /*0544*/ 	.short	0x010a
        /*0546*/ 	.byte	0x09
	.zero		1


	//   ....[66]....
        /*0548*/ 	.word	0x000037d0
        /*054c*/ 	.word	0x000000ff
        /*0550*/ 	.word	0x00000000
        /*0554*/ 	.short	0x010a
        /*0556*/ 	.byte	0x06
	.zero		1


	//   ....[67]....
        /*0558*/ 	.word	0x00003a20
        /*055c*/ 	.word	0x000000ff
        /*0560*/ 	.word	0x00000000
        /*0564*/ 	.short	0x010a
        /*0566*/ 	.byte	0x07
	.zero		1


	//   ....[68]....
        /*0568*/ 	.word	0x00003ab0
        /*056c*/ 	.word	0x000000ff
        /*0570*/ 	.word	0x00000000
        /*0574*/ 	.short	0x010a
        /*0576*/ 	.byte	0x07
	.zero		1


	//   ....[69]....
        /*0578*/ 	.word	0x00003b40
        /*057c*/ 	.word	0x000000ff
        /*0580*/ 	.word	0x00000000
        /*0584*/ 	.short	0x010a
        /*0586*/ 	.byte	0x07
	.zero		1


	//   ....[70]....
        /*0588*/ 	.word	0x00003be0
        /*058c*/ 	.word	0x00000000
        /*0590*/ 	.word	0x00000000
        /*0594*/ 	.short	0x010a
        /*0596*/ 	.byte	0xff
	.zero		1


	//   ....[71]....
        /*0598*/ 	.word	0x00003c20
        /*059c*/ 	.word	0x00000000
        /*05a0*/ 	.word	0x00000000
        /*05a4*/ 	.short	0x010a
        /*05a6*/ 	.byte	0xff
	.zero		1


	//   ....[72]....
        /*05a8*/ 	.word	0x00003c90
        /*05ac*/ 	.word	0x000000ff
        /*05b0*/ 	.word	0x00000000
        /*05b4*/ 	.short	0x0101
        /*05b6*/ 	.byte	0x05
	.zero		1


	//   ....[73]....
        /*05b8*/ 	.word	0x00003cd0
        /*05bc*/ 	.word	0x000000ff
        /*05c0*/ 	.word	0x00000100
        /*05c4*/ 	.short	0x010a
        /*05c6*/ 	.byte	0x08
	.zero		1


	//   ....[74]....
        /*05c8*/ 	.word	0x00003d20
        /*05cc*/ 	.word	0x000000ff
        /*05d0*/ 	.word	0x00000000
        /*05d4*/ 	.short	0x0101
        /*05d6*/ 	.byte	0x05
	.zero		1


	//   ....[75]....
        /*05d8*/ 	.word	0x00004170
        /*05dc*/ 	.word	0x00000000
        /*05e0*/ 	.word	0x00000080
        /*05e4*/ 	.short	0x010a
        /*05e6*/ 	.byte	0xff
	.zero		1


	//   ....[76]....
        /*05e8*/ 	.word	0x00004230
        /*05ec*/ 	.word	0x00000000
        /*05f0*/ 	.word	0x00000000
        /*05f4*/ 	.short	0x0101
        /*05f6*/ 	.byte	0xff
	.zero		1


	//   ....[77]....
        /*05f8*/ 	.word	0x00004550
        /*05fc*/ 	.word	0x000000ff
        /*0600*/ 	.word	0x00000078
        /*0604*/ 	.short	0x010a
        /*0606*/ 	.byte	0x07
	.zero		1


	//   ....[78]....
        /*0608*/ 	.word	0x00004740
        /*060c*/ 	.word	0x000000ff
        /*0610*/ 	.word	0x00000050
        /*0614*/ 	.short	0x010a
        /*0616*/ 	.byte	0x07
	.zero		1


	//   ....[79]....
        /*0618*/ 	.word	0x00004930
        /*061c*/ 	.word	0x000000ff
        /*0620*/ 	.word	0x00000030
        /*0624*/ 	.short	0x010b
        /*0626*/ 	.byte	0x07
	.zero		1


	//   ....[80]....
        /*0628*/ 	.word	0x00004940
        /*062c*/ 	.word	0x000000ff
        /*0630*/ 	.word	0x00000000
        /*0634*/ 	.short	0x0101
        /*0636*/ 	.byte	0x0e
	.zero		1


	//   ....[81]....
        /*0638*/ 	.word	0x00004960
        /*063c*/ 	.word	0x000000ff
        /*0640*/ 	.word	0x00000058
        /*0644*/ 	.short	0x010a
        /*0646*/ 	.byte	0x07
	.zero		1


	//   ....[82]....
        /*0648*/ 	.word	0x00004b10
        /*064c*/ 	.word	0x000000ff
        /*0650*/ 	.word	0x00000038
        /*0654*/ 	.short	0x010b
        /*0656*/ 	.byte	0x07
	.zero		1


	//   ....[83]....
        /*0658*/ 	.word	0x00004b20
        /*065c*/ 	.word	0x000000ff
        /*0660*/ 	.word	0x00000000
        /*0664*/ 	.short	0x0101
        /*0666*/ 	.byte	0x0e
	.zero		1


	//   ....[84]....
        /*0668*/ 	.word	0x00004b30
        /*066c*/ 	.word	0x000000ff
        /*0670*/ 	.word	0x00000060
        /*0674*/ 	.short	0x010a
        /*0676*/ 	.byte	0x07
	.zero		1


	//   ....[85]....
        /*0678*/ 	.word	0x00004d60
        /*067c*/ 	.word	0x000000ff
        /*0680*/ 	.word	0x00000040
        /*0684*/ 	.short	0x010b
        /*0686*/ 	.byte	0x07
	.zero		1


	//   ....[86]....
        /*0688*/ 	.word	0x00004dd0
        /*068c*/ 	.word	0x000000ff
        /*0690*/ 	.word	0x00000000
        /*0694*/ 	.short	0x0101
        /*0696*/ 	.byte	0x0e
	.zero		1


	//   ....[87]....
        /*0698*/ 	.word	0x00004e10
        /*069c*/ 	.word	0x000000ff
        /*06a0*/ 	.word	0x00000068
        /*06a4*/ 	.short	0x010a
        /*06a6*/ 	.byte	0x07
	.zero		1


	//   ....[88]....
        /*06a8*/ 	.word	0x00005040
        /*06ac*/ 	.word	0x000000ff
        /*06b0*/ 	.word	0x00000048
        /*06b4*/ 	.short	0x010b
        /*06b6*/ 	.byte	0x07
	.zero		1


	//   ....[89]....
        /*06b8*/ 	.word	0x00005060
        /*06bc*/ 	.word	0x000000ff
        /*06c0*/ 	.word	0x00000000
        /*06c4*/ 	.short	0x0101
        /*06c6*/ 	.byte	0x0d
	.zero		1


	//   ....[90]....
        /*06c8*/ 	.word	0x00005090
        /*06cc*/ 	.word	0x000000ff
        /*06d0*/ 	.word	0x00000050
        /*06d4*/ 	.short	0x010a
        /*06d6*/ 	.byte	0x07
	.zero		1


	//   ....[91]....
        /*06d8*/ 	.word	0x000050b0
        /*06dc*/ 	.word	0x000000ff
        /*06e0*/ 	.word	0x00000058
        /*06e4*/ 	.short	0x010a
        /*06e6*/ 	.byte	0x07
	.zero		1


	//   ....[92]....
        /*06e8*/ 	.word	0x000050d0
        /*06ec*/ 	.word	0x000000ff
        /*06f0*/ 	.word	0x00000060
        /*06f4*/ 	.short	0x010a
        /*06f6*/ 	.byte	0x07
	.zero		1


	//   ....[93]....
        /*06f8*/ 	.word	0x00005110
        /*06fc*/ 	.word	0x00000000
        /*0700*/ 	.word	0x00000068
        /*0704*/ 	.short	0x010a
        /*0706*/ 	.byte	0xff
	.zero		1


	//   ....[94]....
        /*0708*/ 	.word	0x00005460
        /*070c*/ 	.word	0x00000000
        /*0710*/ 	.word	0x00000080
        /*0714*/ 	.short	0x010a
        /*0716*/ 	.byte	0xff
	.zero		1


	//   ....[95]....
        /*0718*/ 	.word	0x00005570
        /*071c*/ 	.word	0x00000000
        /*0720*/ 	.word	0x00000000
        /*0724*/ 	.short	0x0101
        /*0726*/ 	.byte	0xff
	.zero		1


	//   ....[96]....
        /*0728*/ 	.word	0x00005f90
        /*072c*/ 	.word	0x000000ff
        /*0730*/ 	.word	0x00000030
        /*0734*/ 	.short	0x010a
        /*0736*/ 	.byte	0x30
	.zero		1


	//   ....[97]....
        /*0738*/ 	.word	0x00005fd0
        /*073c*/ 	.word	0x0000004a
        /*0740*/ 	.word	0x000000a0
        /*0744*/ 	.short	0x010a
        /*0746*/ 	.byte	0xff
	.zero		1


	//   ....[98]....
        /*0748*/ 	.word	0x000060e0
        /*074c*/ 	.word	0x000000ff
        /*0750*/ 	.word	0x00000030
        /*0754*/ 	.short	0x010a
        /*0756*/ 	.byte	0x30
	.zero		1


	//   ....[99]....
        /*0758*/ 	.word	0x000061b0
        /*075c*/ 	.word	0x0000004a
        /*0760*/ 	.word	0x000000a0
        /*0764*/ 	.short	0x010a
        /*0766*/ 	.byte	0xff
	.zero		1


	//   ....[100]....
        /*0768*/ 	.word	0x00006960
        /*076c*/ 	.word	0x00000000
        /*0770*/ 	.word	0x00000000
        /*0774*/ 	.short	0x0101
        /*0776*/ 	.byte	0xff
	.zero		1


	//   ....[101]....
        /*0778*/ 	.word	0x00006970
        /*077c*/ 	.word	0x00000003
        /*0780*/ 	.word	0x00000030
        /*0784*/ 	.short	0x010a
        /*0786*/ 	.byte	0xff
	.zero		1


	//   ....[102]....
        /*0788*/ 	.word	0x00006a30
        /*078c*/ 	.word	0x00000003
        /*0790*/ 	.word	0x00000030
        /*0794*/ 	.short	0x010a
        /*0796*/ 	.byte	0xff
	.zero		1


	//   ....[103]....
        /*0798*/ 	.word	0x00007220
        /*079c*/ 	.word	0x00000052
        /*07a0*/ 	.word	0x00000000
        /*07a4*/ 	.short	0x0101
        /*07a6*/ 	.byte	0xff
	.zero		1


	//   ....[104]....
        /*07a8*/ 	.word	0x00007240
        /*07ac*/ 	.word	0x00000053
        /*07b0*/ 	.word	0x00000030
        /*07b4*/ 	.short	0x010a
        /*07b6*/ 	.byte	0xff
	.zero		1


	//   ....[105]....
        /*07b8*/ 	.word	0x000072f0
        /*07bc*/ 	.word	0x00000053
        /*07c0*/ 	.word	0x00000030
        /*07c4*/ 	.short	0x010a
        /*07c6*/ 	.byte	0xff
	.zero		1


	//   ....[106]....
        /*07c8*/ 	.word	0x00007ae0
        /*07cc*/ 	.word	0x00000052
        /*07d0*/ 	.word	0x00000000
        /*07d4*/ 	.short	0x0101
        /*07d6*/ 	.byte	0xff
	.zero		1


	//   ....[107]....
        /*07d8*/ 	.word	0x00007b00
        /*07dc*/ 	.word	0x00000058
        /*07e0*/ 	.word	0x00000030
        /*07e4*/ 	.short	0x010a
        /*07e6*/ 	.byte	0xff
	.zero		1


	//   ....[108]....
        /*07e8*/ 	.word	0x00007bb0
        /*07ec*/ 	.word	0x00000058
        /*07f0*/ 	.word	0x00000030
        /*07f4*/ 	.short	0x010a
        /*07f6*/ 	.byte	0xff
	.zero		1


	//   ....[109]....
        /*07f8*/ 	.word	0x00007ec0
        /*07fc*/ 	.word	0x0000004a
        /*0800*/ 	.word	0x00000000
        /*0804*/ 	.short	0x0101
        /*0806*/ 	.byte	0xff
	.zero		1


	//   ....[110]....
        /*0808*/ 	.word	0x000083f0
        /*080c*/ 	.word	0x00000002
        /*0810*/ 	.word	0x00000000
        /*0814*/ 	.short	0x0101
        /*0816*/ 	.byte	0xff
	.zero		1


	//   ....[111]....
        /*0818*/ 	.word	0x00008660
        /*081c*/ 	.word	0x000000ff
        /*0820*/ 	.word	0x00000000
        /*0824*/ 	.short	0x0101
        /*0826*/ 	.byte	0x04
	.zero		1


	//   ....[112]....
        /*0828*/ 	.word	0x00008680
        /*082c*/ 	.word	0x00000003
        /*0830*/ 	.word	0x000000f0
        /*0834*/ 	.short	0x010a
        /*0836*/ 	.byte	0xff
	.zero		1


	//   ....[113]....
        /*0838*/ 	.word	0x000086e0
        /*083c*/ 	.word	0x00000002
        /*0840*/ 	.word	0x00000018
        /*0844*/ 	.short	0x010a
        /*0846*/ 	.byte	0xff
	.zero		1


	//   ....[114]....
        /*0848*/ 	.word	0x00008740
        /*084c*/ 	.word	0x00000002
        /*0850*/ 	.word	0x00000018
        /*0854*/ 	.short	0x010a
        /*0856*/ 	.byte	0xff
	.zero		1


	//   ....[115]....
        /*0858*/ 	.word	0x00008790
        /*085c*/ 	.word	0x00000002
        /*0860*/ 	.word	0x00000080
        /*0864*/ 	.short	0x010a
        /*0866*/ 	.byte	0xff
	.zero		1


	//   ....[116]....
        /*0868*/ 	.word	0x000087f0
        /*086c*/ 	.word	0x00000000
        /*0870*/ 	.word	0x00000000
        /*0874*/ 	.short	0x010a
        /*0876*/ 	.byte	0xff
	.zero		1


	//   ....[117]....
        /*0878*/ 	.word	0x00008850
        /*087c*/ 	.word	0x00000000
        /*0880*/ 	.word	0x00000000
        /*0884*/ 	.short	0x010a
        /*0886*/ 	.byte	0xff
	.zero		1


	//   ....[118]....
        /*0888*/ 	.word	0x000088a0
        /*088c*/ 	.word	0x00000000
        /*0890*/ 	.word	0x000000e0
        /*0894*/ 	.short	0x010a
        /*0896*/ 	.byte	0xff
	.zero		1


	//   ....[119]....
        /*0898*/ 	.word	0x00008900
        /*089c*/ 	.word	0x00000000
        /*08a0*/ 	.word	0x00000090
        /*08a4*/ 	.short	0x010a
        /*08a6*/ 	.byte	0xff
	.zero		1


	//   ....[120]....
        /*08a8*/ 	.word	0x00008950
        /*08ac*/ 	.word	0x00000000
        /*08b0*/ 	.word	0x00000080
        /*08b4*/ 	.short	0x010a
        /*08b6*/ 	.byte	0xff
	.zero		1


	//   ....[121]....
        /*08b8*/ 	.word	0x000089b0
        /*08bc*/ 	.word	0x00000000
        /*08c0*/ 	.word	0x00000090
        /*08c4*/ 	.short	0x010a
        /*08c6*/ 	.byte	0xff
	.zero		1


	//   ....[122]....
        /*08c8*/ 	.word	0x00008a10
        /*08cc*/ 	.word	0x00000004
        /*08d0*/ 	.word	0x00000008
        /*08d4*/ 	.short	0x010a
        /*08d6*/ 	.byte	0xff
	.zero		1


	//   ....[123]....
        /*08d8*/ 	.word	0x00008af0
        /*08dc*/ 	.word	0x00000002
        /*08e0*/ 	.word	0x00000008
        /*08e4*/ 	.short	0x010a
        /*08e6*/ 	.byte	0xff
	.zero		1


	//   ....[124]....
        /*08e8*/ 	.word	0x00008b40
        /*08ec*/ 	.word	0x00000000
        /*08f0*/ 	.word	0x00000080
        /*08f4*/ 	.short	0x010a
        /*08f6*/ 	.byte	0xff
	.zero		1


	//   ....[125]....
        /*08f8*/ 	.word	0x00008ba0
        /*08fc*/ 	.word	0x00000000
        /*0900*/ 	.word	0x000000c0
        /*0904*/ 	.short	0x010a
        /*0906*/ 	.byte	0xff
	.zero		1


	//   ....[126]....
        /*0908*/ 	.word	0x00008c00
        /*090c*/ 	.word	0x00000000
        /*0910*/ 	.word	0x00000000
        /*0914*/ 	.short	0x010a
        /*0916*/ 	.byte	0xff
	.zero		1


	//   ....[127]....
        /*0918*/ 	.word	0x00008c60
        /*091c*/ 	.word	0x00000000
        /*0920*/ 	.word	0x00000000
        /*0924*/ 	.short	0x010a
        /*0926*/ 	.byte	0xff
	.zero		1


	//   ....[128]....
        /*0928*/ 	.word	0x00008cc0
        /*092c*/ 	.word	0x00000000
        /*0930*/ 	.word	0x00000000
        /*0934*/ 	.short	0x010a
        /*0936*/ 	.byte	0xff
	.zero		1


	//   ....[129]....
        /*0938*/ 	.word	0x00008d20
        /*093c*/ 	.word	0x00000000
        /*0940*/ 	.word	0x00000000
        /*0944*/ 	.short	0x010a
        /*0946*/ 	.byte	0xff
	.zero		1


	//   ....[130]....
        /*0948*/ 	.word	0x00008d80
        /*094c*/ 	.word	0x00000000
        /*0950*/ 	.word	0x00000100
        /*0954*/ 	.short	0x010a
        /*0956*/ 	.byte	0xff
	.zero		1


	//   ....[131]....
        /*0958*/ 	.word	0x00008dd0
        /*095c*/ 	.word	0x00000000
        /*0960*/ 	.word	0x00000080
        /*0964*/ 	.short	0x010a
        /*0966*/ 	.byte	0xff
	.zero		1


	//   ....[132]....
        /*0968*/ 	.word	0x00008e30
        /*096c*/ 	.word	0x00000000
        /*0970*/ 	.word	0x00000078
        /*0974*/ 	.short	0x010a
        /*0976*/ 	.byte	0xff
	.zero		1


	//   ....[133]....
        /*0978*/ 	.word	0x00008e90
        /*097c*/ 	.word	0x00000003
        /*0980*/ 	.word	0x00000050
        /*0984*/ 	.short	0x010a
        /*0986*/ 	.byte	0xff
	.zero		1


	//   ....[134]....
        /*0988*/ 	.word	0x00008ef0
        /*098c*/ 	.word	0x00000003
        /*0990*/ 	.word	0x00000058
        /*0994*/ 	.short	0x010a
        /*0996*/ 	.byte	0xff
	.zero		1


	//   ....[135]....
        /*0998*/ 	.word	0x00008f50
        /*099c*/ 	.word	0x00000003
        /*09a0*/ 	.word	0x00000060
        /*09a4*/ 	.short	0x010a
        /*09a6*/ 	.byte	0xff
	.zero		1


	//   ....[136]....
        /*09a8*/ 	.word	0x00008fb0
        /*09ac*/ 	.word	0x00000003
        /*09b0*/ 	.word	0x00000068
        /*09b4*/ 	.short	0x010a
        /*09b6*/ 	.byte	0xff
	.zero		1


	//   ....[137]....
        /*09b8*/ 	.word	0x00009010
        /*09bc*/ 	.word	0x00000000
        /*09c0*/ 	.word	0x00000050
        /*09c4*/ 	.short	0x010a
        /*09c6*/ 	.byte	0xff
	.zero		1


	//   ....[138]....
        /*09c8*/ 	.word	0x00009070
        /*09cc*/ 	.word	0x00000000
        /*09d0*/ 	.word	0x00000058
        /*09d4*/ 	.short	0x010a
        /*09d6*/ 	.byte	0xff
	.zero		1


	//   ....[139]....
        /*09d8*/ 	.word	0x000090d0
        /*09dc*/ 	.word	0x00000000
        /*09e0*/ 	.word	0x00000060
        /*09e4*/ 	.short	0x010a
        /*09e6*/ 	.byte	0xff
	.zero		1


	//   ....[140]....
        /*09e8*/ 	.word	0x00009120
        /*09ec*/ 	.word	0x00000000
        /*09f0*/ 	.word	0x00000080
        /*09f4*/ 	.short	0x010a
        /*09f6*/ 	.byte	0xff
	.zero		1


	//   ....[141]....
        /*09f8*/ 	.word	0x00009180
        /*09fc*/ 	.word	0x00000000
        /*0a00*/ 	.word	0x00000030
        /*0a04*/ 	.short	0x010a
        /*0a06*/ 	.byte	0xff
	.zero		1


	//   ....[142]....
        /*0a08*/ 	.word	0x000091d0
        /*0a0c*/ 	.word	0x0000004a
        /*0a10*/ 	.word	0x000000a0
        /*0a14*/ 	.short	0x010a
        /*0a16*/ 	.byte	0xff
	.zero		1


	//   ....[143]....
        /*0a18*/ 	.word	0x00009220
        /*0a1c*/ 	.word	0x00000003
        /*0a20*/ 	.word	0x00000030
        /*0a24*/ 	.short	0x010a
        /*0a26*/ 	.byte	0xff
	.zero		1


	//   ....[144]....
        /*0a28*/ 	.word	0x00009270
        /*0a2c*/ 	.word	0x00000053
        /*0a30*/ 	.word	0x00000030
        /*0a34*/ 	.short	0x010a
        /*0a36*/ 	.byte	0xff
	.zero		1


	//   ....[145]....
        /*0a38*/ 	.word	0x000092c0
        /*0a3c*/ 	.word	0x00000058
        /*0a40*/ 	.word	0x00000030
        /*0a44*/ 	.short	0x010a
        /*0a46*/ 	.byte	0xff
	.zero		1


	//----- nvinfo : EIATTR_NUM_MBARRIERS
	.align		4
.L_47:
        /*0a48*/ 	.byte	0x03, 0x38
        /*0a4a*/ 	.short	0x0021


	//----- nvinfo : EIATTR_EXIT_INSTR_OFFSETS
	.align		4
        /*0a4c*/ 	.byte	0x04, 0x1c
        /*0a4e*/ 	.short	(.L_49 - .L_48)


	//   ....[0]....
.L_48:
        /*0a50*/ 	.word	0x00002750


	//   ....[1]....
        /*0a54*/ 	.word	0x00002c50


	//   ....[2]....
        /*0a58*/ 	.word	0x00002cb0


	//   ....[3]....
        /*0a5c*/ 	.word	0x00003f50


	//   ....[4]....
        /*0a60*/ 	.word	0x00005140


	//   ....[5]....
        /*0a64*/ 	.word	0x00005180


	//   ....[6]....
        /*0a68*/ 	.word	0x00008550


	//   ....[7]....
        /*0a6c*/ 	.word	0x000085d0


	//   ....[8]....
        /*0a70*/ 	.word	0x00008600


	//   ....[9]....
        /*0a74*/ 	.word	0x00008670


	//----- nvinfo : EIATTR_MAX_THREADS
	.align		4
.L_49:
        /*0a78*/ 	.byte	0x04, 0x05
        /*0a7a*/ 	.short	(.L_51 - .L_50)
.L_50:
        /*0a7c*/ 	.word	0x00000100
        /*0a80*/ 	.word	0x00000001
        /*0a84*/ 	.word	0x00000001


	//----- nvinfo : EIATTR_CRS_STACK_SIZE
	.align		4
.L_51:
        /*0a88*/ 	.byte	0x04, 0x1e
        /*0a8a*/ 	.short	(.L_53 - .L_52)
.L_52:
        /*0a8c*/ 	.word	0x00000000


	//----- nvinfo : EIATTR_CBANK_PARAM_SIZE
	.align		4
.L_53:
        /*0a90*/ 	.byte	0x03, 0x19
        /*0a92*/ 	.short	0x0800


	//----- nvinfo : EIATTR_PARAM_CBANK
	.align		4
        /*0a94*/ 	.byte	0x04, 0x0a
        /*0a96*/ 	.short	(.L_55 - .L_54)
	.align		4
.L_54:
        /*0a98*/ 	.word	index@(.nv.constant0._ZN7cutlass13device_kernelINS_4gemm6kernel13GemmUniversalIN4cute5tupleIJiiiiEEENS1_10collective13CollectiveMmaINS1_35MainloopSm100TmaUmmaWarpSpecializedILi3ELi2ELi4ENS5_IJNS4_1CILi2EEENSA_ILi1EEESC_EEEEENS5_IJNSA_ILi128EEESF_NSA_ILi32EEEEEENS_10bfloat16_tENS5_IJlSC_lEEESI_SJ_NS4_8TiledMMAINS4_8MMA_AtomIJNS4_26SM100_MMA_F16BF16_2x1SM_SSISI_SI_fLi128ELi128ELNS4_4UMMA5MajorE0ELSO_0ELNSN_7ScaleInE0ELSP_0EEEEEENS4_6LayoutINS5_IJSC_SC_SC_EEENS5_IJNSA_ILi0EEESU_SU_EEEEENS5_IJNS4_10UnderscoreESX_SX_EEEEENS4_18SM100_TMA_2SM_LOADENS4_14ComposedLayoutINS4_7SwizzleILi2ELi4ELi3EEENS4_18smem_ptr_flag_bitsILi16EEENSS_INS5_IJNSA_ILi8EEESG_EEENS5_IJSG_SC_EEEEEEEvNS4_8identityES10_S1A_vS1B_EENS_8epilogue10collective18CollectiveEpilogueINS1D_23Sm100TmaWarpSpecializedILi4ELi2ELi16ELb1ELb0EEEJNS5_IJNSA_ILi64EEESF_SG_EEENS5_IJNSS_IS1I_SC_EENSS_INS5_IJNSA_ILi16EEESB_EEENS5_IJSC_S1I_EEEEEEEESI_SJ_SI_SJ_NS1D_6fusion15FusionCallbacksIS1H_NS1Q_17LinearCombinationISI_fSI_fLNS_15FloatRoundStyleE2EEES1J_S1P_JEEENS4_5SM1004TMEM4LOAD26SM100_TMEM_LOAD_32dp32b16xENS4_13SM90_TMA_LOADENS11_INS12_ILi1ELi4ELi3EEES15_NSS_INS5_IJS16_S1L_EEENS5_IJS1L_SC_EEEEEEENS4_39AutoVectorizingCopyWithAssumedAlignmentILi128EEENS4_14SM90_TMA_STOREES25_S27_S27_EEEvvEEEEvNT_6ParamsE)
        /*0a9c*/ 	.short	0x0380
        /*0a9e*/ 	.short	0x0800


	//----- nvinfo : EIATTR_SW_WAR
	.align		4
.L_55:
        /*0aa0*/ 	.byte	0x04, 0x36
        /*0aa2*/ 	.short	(.L_57 - .L_56)
.L_56:
        /*0aa4*/ 	.word	0x00000008
.L_57:


//--------------------- .nv.callgraph             --------------------------
	.section	.nv.callgraph,"",@"SHT_CUDA_CALLGRAPH"
	.align	4
	.sectionentsize	8
	.align		4
        /*0000*/ 	.word	0x00000000
	.align		4
        /*0004*/ 	.word	0xffffffff
	.align		4
        /*0008*/ 	.word	index@(_ZN7cutlass13device_kernelINS_4gemm6kernel13GemmUniversalIN4cute5tupleIJiiiiEEENS1_10collective13CollectiveMmaINS1_35MainloopSm100TmaUmmaWarpSpecializedILi3ELi2ELi4ENS5_IJNS4_1CILi2EEENSA_ILi1EEESC_EEEEENS5_IJNSA_ILi128EEESF_NSA_ILi32EEEEEENS_10bfloat16_tENS5_IJlSC_lEEESI_SJ_NS4_8TiledMMAINS4_8MMA_AtomIJNS4_26SM100_MMA_F16BF16_2x1SM_SSISI_SI_fLi128ELi128ELNS4_4UMMA5MajorE0ELSO_0ELNSN_7ScaleInE0ELSP_0EEEEEENS4_6LayoutINS5_IJSC_SC_SC_EEENS5_IJNSA_ILi0EEESU_SU_EEEEENS5_IJNS4_10UnderscoreESX_SX_EEEEENS4_18SM100_TMA_2SM_LOADENS4_14ComposedLayoutINS4_7SwizzleILi2ELi4ELi3EEENS4_18smem_ptr_flag_bitsILi16EEENSS_INS5_IJNSA_ILi8EEESG_EEENS5_IJSG_SC_EEEEEEEvNS4_8identityES10_S1A_vS1B_EENS_8epilogue10collective18CollectiveEpilogueINS1D_23Sm100TmaWarpSpecializedILi4ELi2ELi16ELb1ELb0EEEJNS5_IJNSA_ILi64EEESF_SG_EEENS5_IJNSS_IS1I_SC_EENSS_INS5_IJNSA_ILi16EEESB_EEENS5_IJSC_S1I_EEEEEEEESI_SJ_SI_SJ_NS1D_6fusion15FusionCallbacksIS1H_NS1Q_17LinearCombinationISI_fSI_fLNS_15FloatRoundStyleE2EEES1J_S1P_JEEENS4_5SM1004TMEM4LOAD26SM100_TMEM_LOAD_32dp32b16xENS4_13SM90_TMA_LOADENS11_INS12_ILi1ELi4ELi3EEES15_NSS_INS5_IJS16_S1L_EEENS5_IJS1L_SC_EEEEEEENS4_39AutoVectorizingCopyWithAssumedAlignmentILi128EEENS4_14SM90_TMA_STOREES25_S27_S27_EEEvvEEEEvNT_6ParamsE)
	.align		4
        /*000c*/ 	.word	index@(__assertfail)
	.align		4
        /*0010*/ 	.word	0x00000000
	.align		4
        /*0014*/ 	.word	0xfffffffe
	.align		4
        /*0018*/ 	.word	0x00000000
	.align		4
        /*001c*/ 	.word	0xfffffffd
	.align		4
        /*0020*/ 	.word	0x00000000
	.align		4
        /*0024*/ 	.word	0xfffffffc


//--------------------- .nv.constant4             --------------------------
	.section	.nv.constant4,"a",@progbits
	.align	8
	.align		8
.nv.constant4:
        /*0000*/ 	.dword	__assertfail
	.align		8
        /*0008*/ 	.dword	__unnamed_1
	.align		8
        /*0010*/ 	.dword	__unnamed_2
	.align		8
        /*0018*/ 	.dword	_ZN39_INTERNAL_590ac5b3_4_k_cu_6bde81c3_80584cuda3std3__45__cpo5beginE
	.align		8
        /*0020*/ 	.dword	_ZN39_INTERNAL_590ac5b3_4_k_cu_6bde81c3_80584cuda3std3__45__cpo3endE
	.align		8
        /*0028*/ 	.dword	_ZN39_INTERNAL_590ac5b3_4_k_cu_6bde81c3_80584cuda3std3__45__cpo6cbeginE
	.align		8
        /*0030*/ 	.dword	_ZN39_INTERNAL_590ac5b3_4_k_cu_6bde81c3_80584cuda3std3__45__cpo4cendE
	.align		8
        /*0038*/ 	.dword	_ZN39_INTERNAL_590ac5b3_4_k_cu_6bde81c3_80584cuda3std3__441_GLOBAL__N__590ac5b3_4_k_cu_6bde81c3_80586ignoreE
	.align		8
        /*0040*/ 	.dword	_ZN39_INTERNAL_590ac5b3_4_k_cu_6bde81c3_80584cuda3std3__419piecewise_constructE
	.align		8
        /*0048*/ 	.dword	_ZN39_INTERNAL_590ac5b3_4_k_cu_6bde81c3_80584cuda3std3__48in_placeE
	.align		8
        /*0050*/ 	.dword	_ZN39_INTERNAL_590ac5b3_4_k_cu_6bde81c3_80584cuda3std6ranges3__45__cpo4swapE
	.align		8
        /*0058*/ 	.dword	_ZN39_INTERNAL_590ac5b3_4_k_cu_6bde81c3_80584cuda3std6ranges3__45__cpo9iter_moveE
	.align		8
        /*0060*/ 	.dword	_ZN39_INTERNAL_590ac5b3_4_k_cu_6bde81c3_80584cute7productE
	.align		8
        /*0068*/ 	.dword	_ZN39_INTERNAL_590ac5b3_4_k_cu_6bde81c3_80584cute1_E
	.align		8
        /*0070*/ 	.dword	$str$25
	.align		8
        /*0078*/ 	.dword	$str$26
	.align		8
        /*0080*/ 	.dword	$str$27
	.align		8
        /*0088*/ 	.dword	$str$28


//--------------------- .text._ZN7cutlass13device_kernelINS_4gemm6kernel13GemmUniversalIN4cute5tupleIJiiiiEEENS1_10collective13CollectiveMmaINS1_35MainloopSm100TmaUmmaWarpSpecializedILi3ELi2ELi4ENS5_IJNS4_1CILi2EEENSA_ILi1EEESC_EEEEENS5_IJNSA_ILi128EEESF_NSA_ILi32EEEEEENS_10bfloat16_tENS5_IJlSC_lEEESI_SJ_NS4_8TiledMMAINS4_8MMA_AtomIJNS4_26SM100_MMA_F16BF16_2x1SM_SSISI_SI_fLi128ELi128ELNS4_4UMMA5MajorE0ELSO_0ELNSN_7ScaleInE0ELSP_0EEEEEENS4_6LayoutINS5_IJSC_SC_SC_EEENS5_IJNSA_ILi0EEESU_SU_EEEEENS5_IJNS4_10UnderscoreESX_SX_EEEEENS4_18SM100_TMA_2SM_LOADENS4_14ComposedLayoutINS4_7SwizzleILi2ELi4ELi3EEENS4_18smem_ptr_flag_bitsILi16EEENSS_INS5_IJNSA_ILi8EEESG_EEENS5_IJSG_SC_EEEEEEEvNS4_8identityES10_S1A_vS1B_EENS_8epilogue10collective18CollectiveEpilogueINS1D_23Sm100TmaWarpSpecializedILi4ELi2ELi16ELb1ELb0EEEJNS5_IJNSA_ILi64EEESF_SG_EEENS5_IJNSS_IS1I_SC_EENSS_INS5_IJNSA_ILi16EEESB_EEENS5_IJSC_S1I_EEEEEEEESI_SJ_SI_SJ_NS1D_6fusion15FusionCallbacksIS1H_NS1Q_17LinearCombinationISI_fSI_fLNS_15FloatRoundStyleE2EEES1J_S1P_JEEENS4_5SM1004TMEM4LOAD26SM100_TMEM_LOAD_32dp32b16xENS4_13SM90_TMA_LOADENS11_INS12_ILi1ELi4ELi3EEES15_NSS_INS5_IJS16_S1L_EEENS5_IJS1L_SC_EEEEEEENS4_39AutoVectorizingCopyWithAssumedAlignmentILi128EEENS4_14SM90_TMA_STOREES25_S27_S27_EEEvvEEEEvNT_6ParamsE --------------------------
	.section	.text._ZN7cutlass13device_kernelINS_4gemm6kernel13GemmUniversalIN4cute5tupleIJiiiiEEENS1_10collective13CollectiveMmaINS1_35MainloopSm100TmaUmmaWarpSpecializedILi3ELi2ELi4ENS5_IJNS4_1CILi2EEENSA_ILi1EEESC_EEEEENS5_IJNSA_ILi128EEESF_NSA_ILi32EEEEEENS_10bfloat16_tENS5_IJlSC_lEEESI_SJ_NS4_8TiledMMAINS4_8MMA_AtomIJNS4_26SM100_MMA_F16BF16_2x1SM_SSISI_SI_fLi128ELi128ELNS4_4UMMA5MajorE0ELSO_0ELNSN_7ScaleInE0ELSP_0EEEEEENS4_6LayoutINS5_IJSC_SC_SC_EEENS5_IJNSA_ILi0EEESU_SU_EEEEENS5_IJNS4_10UnderscoreESX_SX_EEEEENS4_18SM100_TMA_2SM_LOADENS4_14ComposedLayoutINS4_7SwizzleILi2ELi4ELi3EEENS4_18smem_ptr_flag_bitsILi16EEENSS_INS5_IJNSA_ILi8EEESG_EEENS5_IJSG_SC_EEEEEEEvNS4_8identityES10_S1A_vS1B_EENS_8epilogue10collective18CollectiveEpilogueINS1D_23Sm100TmaWarpSpecializedILi4ELi2ELi16ELb1ELb0EEEJNS5_IJNSA_ILi64EEESF_SG_EEENS5_IJNSS_IS1I_SC_EENSS_INS5_IJNSA_ILi16EEESB_EEENS5_IJSC_S1I_EEEEEEEESI_SJ_SI_SJ_NS1D_6fusion15FusionCallbacksIS1H_NS1Q_17LinearCombinationISI_fSI_fLNS_15FloatRoundStyleE2EEES1J_S1P_JEEENS4_5SM1004TMEM4LOAD26SM100_TMEM_LOAD_32dp32b16xENS4_13SM90_TMA_LOADENS11_INS12_ILi1ELi4ELi3EEES15_NSS_INS5_IJS16_S1L_EEENS5_IJS1L_SC_EEEEEEENS4_39AutoVectorizingCopyWithAssumedAlignmentILi128EEENS4_14SM90_TMA_STOREES25_S27_S27_EEEvvEEEEvNT_6ParamsE,"ax",@progbits
	.align	128
.text._ZN7cutlass13device_kernelINS_4gemm6kernel13GemmUniversalIN4cute5tupleIJiiiiEEENS1_10collective13CollectiveMmaINS1_35MainloopSm100TmaUmmaWarpSpecializedILi3ELi2ELi4ENS5_IJNS4_1CILi2EEENSA_ILi1EEESC_EEEEENS5_IJNSA_ILi128EEESF_NSA_ILi32EEEEEENS_10bfloat16_tENS5_IJlSC_lEEESI_SJ_NS4_8TiledMMAINS4_8MMA_AtomIJNS4_26SM100_MMA_F16BF16_2x1SM_SSISI_SI_fLi128ELi128ELNS4_4UMMA5MajorE0ELSO_0ELNSN_7ScaleInE0ELSP_0EEEEEENS4_6LayoutINS5_IJSC_SC_SC_EEENS5_IJNSA_ILi0EEESU_SU_EEEEENS5_IJNS4_10UnderscoreESX_SX_EEEEENS4_18SM100_TMA_2SM_LOADENS4_14ComposedLayoutINS4_7SwizzleILi2ELi4ELi3EEENS4_18smem_ptr_flag_bitsILi16EEENSS_INS5_IJNSA_ILi8EEESG_EEENS5_IJSG_SC_EEEEEEEvNS4_8identityES10_S1A_vS1B_EENS_8epilogue10collective18CollectiveEpilogueINS1D_23Sm100TmaWarpSpecializedILi4ELi2ELi16ELb1ELb0EEEJNS5_IJNSA_ILi64EEESF_SG_EEENS5_IJNSS_IS1I_SC_EENSS_INS5_IJNSA_ILi16EEESB_EEENS5_IJSC_S1I_EEEEEEEESI_SJ_SI_SJ_NS1D_6fusion15FusionCallbacksIS1H_NS1Q_17LinearCombinationISI_fSI_fLNS_15FloatRoundStyleE2EEES1J_S1P_JEEENS4_5SM1004TMEM4LOAD26SM100_TMEM_LOAD_32dp32b16xENS4_13SM90_TMA_LOADENS11_INS12_ILi1ELi4ELi3EEES15_NSS_INS5_IJS16_S1L_EEENS5_IJS1L_SC_EEEEEEENS4_39AutoVectorizingCopyWithAssumedAlignmentILi128EEENS4_14SM90_TMA_STOREES25_S27_S27_EEEvvEEEEvNT_6ParamsE:
        .type           _ZN7cutlass13device_kernelINS_4gemm6kernel13GemmUniversalIN4cute5tupleIJiiiiEEENS1_10collective13CollectiveMmaINS1_35MainloopSm100TmaUmmaWarpSpecializedILi3ELi2ELi4ENS5_IJNS4_1CILi2EEENSA_ILi1EEESC_EEEEENS5_IJNSA_ILi128EEESF_NSA_ILi32EEEEEENS_10bfloat16_tENS5_IJlSC_lEEESI_SJ_NS4_8TiledMMAINS4_8MMA_AtomIJNS4_26SM100_MMA_F16BF16_2x1SM_SSISI_SI_fLi128ELi128ELNS4_4UMMA5MajorE0ELSO_0ELNSN_7ScaleInE0ELSP_0EEEEEENS4_6LayoutINS5_IJSC_SC_SC_EEENS5_IJNSA_ILi0EEESU_SU_EEEEENS5_IJNS4_10UnderscoreESX_SX_EEEEENS4_18SM100_TMA_2SM_LOADENS4_14ComposedLayoutINS4_7SwizzleILi2ELi4ELi3EEENS4_18smem_ptr_flag_bitsILi16EEENSS_INS5_IJNSA_ILi8EEESG_EEENS5_IJSG_SC_EEEEEEEvNS4_8identityES10_S1A_vS1B_EENS_8epilogue10collective18CollectiveEpilogueINS1D_23Sm100TmaWarpSpecializedILi4ELi2ELi16ELb1ELb0EEEJNS5_IJNSA_ILi64EEESF_SG_EEENS5_IJNSS_IS1I_SC_EENSS_INS5_IJNSA_ILi16EEESB_EEENS5_IJSC_S1I_EEEEEEEESI_SJ_SI_SJ_NS1D_6fusion15FusionCallbacksIS1H_NS1Q_17LinearCombinationISI_fSI_fLNS_15FloatRoundStyleE2EEES1J_S1P_JEEENS4_5SM1004TMEM4LOAD26SM100_TMEM_LOAD_32dp32b16xENS4_13SM90_TMA_LOADENS11_INS12_ILi1ELi4ELi3EEES15_NSS_INS5_IJS16_S1L_EEENS5_IJS1L_SC_EEEEEEENS4_39AutoVectorizingCopyWithAssumedAlignmentILi128EEENS4_14SM90_TMA_STOREES25_S27_S27_EEEvvEEEEvNT_6ParamsE,@function
        .size           _ZN7cutlass13device_kernelINS_4gemm6kernel13GemmUniversalIN4cute5tupleIJiiiiEEENS1_10collective13CollectiveMmaINS1_35MainloopSm100TmaUmmaWarpSpecializedILi3ELi2ELi4ENS5_IJNS4_1CILi2EEENSA_ILi1EEESC_EEEEENS5_IJNSA_ILi128EEESF_NSA_ILi32EEEEEENS_10bfloat16_tENS5_IJlSC_lEEESI_SJ_NS4_8TiledMMAINS4_8MMA_AtomIJNS4_26SM100_MMA_F16BF16_2x1SM_SSISI_SI_fLi128ELi128ELNS4_4UMMA5MajorE0ELSO_0ELNSN_7ScaleInE0ELSP_0EEEEEENS4_6LayoutINS5_IJSC_SC_SC_EEENS5_IJNSA_ILi0EEESU_SU_EEEEENS5_IJNS4_10UnderscoreESX_SX_EEEEENS4_18SM100_TMA_2SM_LOADENS4_14ComposedLayoutINS4_7SwizzleILi2ELi4ELi3EEENS4_18smem_ptr_flag_bitsILi16EEENSS_INS5_IJNSA_ILi8EEESG_EEENS5_IJSG_SC_EEEEEEEvNS4_8identityES10_S1A_vS1B_EENS_8epilogue10collective18CollectiveEpilogueINS1D_23Sm100TmaWarpSpecializedILi4ELi2ELi16ELb1ELb0EEEJNS5_IJNSA_ILi64EEESF_SG_EEENS5_IJNSS_IS1I_SC_EENSS_INS5_IJNSA_ILi16EEESB_EEENS5_IJSC_S1I_EEEEEEEESI_SJ_SI_SJ_NS1D_6fusion15FusionCallbacksIS1H_NS1Q_17LinearCombinationISI_fSI_fLNS_15FloatRoundStyleE2EEES1J_S1P_JEEENS4_5SM1004TMEM4LOAD26SM100_TMEM_LOAD_32dp32b16xENS4_13SM90_TMA_LOADENS11_INS12_ILi1ELi4ELi3EEES15_NSS_INS5_IJS16_S1L_EEENS5_IJS1L_SC_EEEEEEENS4_39AutoVectorizingCopyWithAssumedAlignmentILi128EEENS4_14SM90_TMA_STOREES25_S27_S27_EEEvvEEEEvNT_6ParamsE,(.L_x_194 - _ZN7cutlass13device_kernelINS_4gemm6kernel13GemmUniversalIN4cute5tupleIJiiiiEEENS1_10collective13CollectiveMmaINS1_35MainloopSm100TmaUmmaWarpSpecializedILi3ELi2ELi4ENS5_IJNS4_1CILi2EEENSA_ILi1EEESC_EEEEENS5_IJNSA_ILi128EEESF_NSA_ILi32EEEEEENS_10bfloat16_tENS5_IJlSC_lEEESI_SJ_NS4_8TiledMMAINS4_8MMA_AtomIJNS4_26SM100_MMA_F16BF16_2x1SM_SSISI_SI_fLi128ELi128ELNS4_4UMMA5MajorE0ELSO_0ELNSN_7ScaleInE0ELSP_0EEEEEENS4_6LayoutINS5_IJSC_SC_SC_EEENS5_IJNSA_ILi0EEESU_SU_EEEEENS5_IJNS4_10UnderscoreESX_SX_EEEEENS4_18SM100_TMA_2SM_LOADENS4_14ComposedLayoutINS4_7SwizzleILi2ELi4ELi3EEENS4_18smem_ptr_flag_bitsILi16EEENSS_INS5_IJNSA_ILi8EEESG_EEENS5_IJSG_SC_EEEEEEEvNS4_8identityES10_S1A_vS1B_EENS_8epilogue10collective18CollectiveEpilogueINS1D_23Sm100TmaWarpSpecializedILi4ELi2ELi16ELb1ELb0EEEJNS5_IJNSA_ILi64EEESF_SG_EEENS5_IJNSS_IS1I_SC_EENSS_INS5_IJNSA_ILi16EEESB_EEENS5_IJSC_S1I_EEEEEEEESI_SJ_SI_SJ_NS1D_6fusion15FusionCallbacksIS1H_NS1Q_17LinearCombinationISI_fSI_fLNS_15FloatRoundStyleE2EEES1J_S1P_JEEENS4_5SM1004TMEM4LOAD26SM100_TMEM_LOAD_32dp32b16xENS4_13SM90_TMA_LOADENS11_INS12_ILi1ELi4ELi3EEES15_NSS_INS5_IJS16_S1L_EEENS5_IJS1L_SC_EEEEEEENS4_39AutoVectorizingCopyWithAssumedAlignmentILi128EEENS4_14SM90_TMA_STOREES25_S27_S27_EEEvvEEEEvNT_6ParamsE)
        .other          _ZN7cutlass13device_kernelINS_4gemm6kernel13GemmUniversalIN4cute5tupleIJiiiiEEENS1_10collective13CollectiveMmaINS1_35MainloopSm100TmaUmmaWarpSpecializedILi3ELi2ELi4ENS5_IJNS4_1CILi2EEENSA_ILi1EEESC_EEEEENS5_IJNSA_ILi128EEESF_NSA_ILi32EEEEEENS_10bfloat16_tENS5_IJlSC_lEEESI_SJ_NS4_8TiledMMAINS4_8MMA_AtomIJNS4_26SM100_MMA_F16BF16_2x1SM_SSISI_SI_fLi128ELi128ELNS4_4UMMA5MajorE0ELSO_0ELNSN_7ScaleInE0ELSP_0EEEEEENS4_6LayoutINS5_IJSC_SC_SC_EEENS5_IJNSA_ILi0EEESU_SU_EEEEENS5_IJNS4_10UnderscoreESX_SX_EEEEENS4_18SM100_TMA_2SM_LOADENS4_14ComposedLayoutINS4_7SwizzleILi2ELi4ELi3EEENS4_18smem_ptr_flag_bitsILi16EEENSS_INS5_IJNSA_ILi8EEESG_EEENS5_IJSG_SC_EEEEEEEvNS4_8identityES10_S1A_vS1B_EENS_8epilogue10collective18CollectiveEpilogueINS1D_23Sm100TmaWarpSpecializedILi4ELi2ELi16ELb1ELb0EEEJNS5_IJNSA_ILi64EEESF_SG_EEENS5_IJNSS_IS1I_SC_EENSS_INS5_IJNSA_ILi16EEESB_EEENS5_IJSC_S1I_EEEEEEEESI_SJ_SI_SJ_NS1D_6fusion15FusionCallbacksIS1H_NS1Q_17LinearCombinationISI_fSI_fLNS_15FloatRoundStyleE2EEES1J_S1P_JEEENS4_5SM1004TMEM4LOAD26SM100_TMEM_LOAD_32dp32b16xENS4_13SM90_TMA_LOADENS11_INS12_ILi1ELi4ELi3EEES15_NSS_INS5_IJS16_S1L_EEENS5_IJS1L_SC_EEEEEEENS4_39AutoVectorizingCopyWithAssumedAlignmentILi128EEENS4_14SM90_TMA_STOREES25_S27_S27_EEEvvEEEEvNT_6ParamsE,@"STO_CUDA_ENTRY STV_DEFAULT"
_ZN7cutlass13device_kernelINS_4gemm6kernel13GemmUniversalIN4cute5tupleIJiiiiEEENS1_10collective13CollectiveMmaINS1_35MainloopSm100TmaUmmaWarpSpecializedILi3ELi2ELi4ENS5_IJNS4_1CILi2EEENSA_ILi1EEESC_EEEEENS5_IJNSA_ILi128EEESF_NSA_ILi32EEEEEENS_10bfloat16_tENS5_IJlSC_lEEESI_SJ_NS4_8TiledMMAINS4_8MMA_AtomIJNS4_26SM100_MMA_F16BF16_2x1SM_SSISI_SI_fLi128ELi128ELNS4_4UMMA5MajorE0ELSO_0ELNSN_7ScaleInE0ELSP_0EEEEEENS4_6LayoutINS5_IJSC_SC_SC_EEENS5_IJNSA_ILi0EEESU_SU_EEEEENS5_IJNS4_10UnderscoreESX_SX_EEEEENS4_18SM100_TMA_2SM_LOADENS4_14ComposedLayoutINS4_7SwizzleILi2ELi4ELi3EEENS4_18smem_ptr_flag_bitsILi16EEENSS_INS5_IJNSA_ILi8EEESG_EEENS5_IJSG_SC_EEEEEEEvNS4_8identityES10_S1A_vS1B_EENS_8epilogue10collective18CollectiveEpilogueINS1D_23Sm100TmaWarpSpecializedILi4ELi2ELi16ELb1ELb0EEEJNS5_IJNSA_ILi64EEESF_SG_EEENS5_IJNSS_IS1I_SC_EENSS_INS5_IJNSA_ILi16EEESB_EEENS5_IJSC_S1I_EEEEEEEESI_SJ_SI_SJ_NS1D_6fusion15FusionCallbacksIS1H_NS1Q_17LinearCombinationISI_fSI_fLNS_15FloatRoundStyleE2EEES1J_S1P_JEEENS4_5SM1004TMEM4LOAD26SM100_TMEM_LOAD_32dp32b16xENS4_13SM90_TMA_LOADENS11_INS12_ILi1ELi4ELi3EEES15_NSS_INS5_IJS16_S1L_EEENS5_IJS1L_SC_EEEEEEENS4_39AutoVectorizingCopyWithAssumedAlignmentILi128EEENS4_14SM90_TMA_STOREES25_S27_S27_EEEvvEEEEvNT_6ParamsE:
[----:B------:R-:W1:Y:S01]  /*0000*/  LDC R1, c[0x0][0x37c] ;  /* 0x0000df00ff017b82 */ /* 0x000e620000000800 */
[----:B------:R-:W2:Y:S01]  /*0010*/  S2R R72, SR_TID.X ;  /* 0x0000000000487919 */ /* 0x000ea20000002100 */
[----:B------:R-:W3:Y:S06]  /*0020*/  LDCU.64 UR6, c[0x0][0x890] ;  /* 0x00011200ff0677ac */ /* 0x000eec0008000a00 */
[----:B------:R-:W4:Y:S01]  /*0030*/  S2UR UR37, SR_CgaCtaId ;  /* 0x00000000002579c3 */ /* 0x000f220000008800 */
[----:B------:R-:W-:Y:S02]  /*0040*/  PRMT R59, RZ, 0x7610, R59 ;  /* 0x00007610ff3b7816 */ /* 0x000fe4000000003b */
[----:B------:R-:W-:Y:S01]  /*0050*/  ELECT P1, URZ, PT ;  /* 0x0000000000ff782f */ /* 0x000fe20003820000 */
[----:B------:R-:W1:Y:S01]  /*0060*/  LDCU.64 UR46, c[0x0][0x358] ;  /* 0x00006b00ff2e77ac */ /* 0x000e620008000a00 */
[----:B---3--:R-:W-:-:S04]  /*0070*/  UISETP.NE.U32.AND UP0, UPT, UR6, URZ, UPT ;  /* 0x000000ff0600728c */ /* 0x008fc8000bf05070 */
[----:B------:R-:W-:Y:S02]  /*0080*/  UISETP.NE.AND.EX UP0, UPT, UR7, URZ, UPT, UP0 ;  /* 0x000000ff0700728c */ /* 0x000fe4000bf05300 */
[----:B----4-:R-:W-:Y:S02]  /*0090*/  ULOP3.LUT UR5, UR37, 0x1, URZ, 0xc0, !UPT ;  /* 0x0000000125057892 */ /* 0x010fe4000f8ec0ff */
[----:B------:R-:W-:Y:S01]  /*00a0*/  ULOP3.LUT UR4, UR37, 0x1, URZ, 0x3c, !UPT ;  /* 0x0000000125047892 */ /* 0x000fe2000f8e3cff */
[----:B--2---:R-:W-:-:S05]  /*00b0*/  SHF.R.U32.HI R66, RZ, 0x5, R72 ;  /* 0x00000005ff427819 */ /* 0x004fca0000011648 */
[----:B------:R-:W2:Y:S02]  /*00c0*/  SHFL.IDX PT, R0, R66, RZ, 0x1f ;  /* 0x00001fff42007589 */ /* 0x000ea400000e0000 */
[----:B--2---:R-:W-:Y:S01]  /*00d0*/  R2UR UR10, R0 ;  /* 0x00000000000a72ca */ /* 0x004fe200000e0000 */
[----:B-1----:R-:W-:-:S14]  /*00e0*/  BRA.U UP0, `(.L_x_0) ;  /* 0x00000001002c7547 */ /* 0x002fdc000b800000 */
[----:B------:R-:W1:Y:S02]  /*00f0*/  LDCU.64 UR8, c[0x0][0x888] ;  /* 0x00011100ff0877ac */ /* 0x000e640008000a00 */
[----:B-1----:R-:W-:-:S04]  /*0100*/  UISETP.NE.U32.AND UP0, UPT, UR8, URZ, UPT ;  /* 0x000000ff0800728c */ /* 0x002fc8000bf05070 */
[----:B------:R-:W-:-:S09]  /*0110*/  UISETP.NE.AND.EX UP0, UPT, UR9, URZ, UPT, UP0 ;  /* 0x000000ff0900728c */ /* 0x000fd2000bf05300 */
[----:B------:R-:W-:Y:S05]  /*0120*/  BRA.U !UP0, `(.L_x_1) ;  /* 0x0000000108107547 */ /* 0x000fea000b800000 */
[----:B------:R-:W1:Y:S02]  /*0130*/  LDC.64 R2, c[0x0][0x888] ;  /* 0x00022200ff027b82 */ /* 0x000e640000000a00 */
[----:B-1----:R1:W5:Y:S01]  /*0140*/  LDG.E R35, desc[UR46][R2.64] ;  /* 0x0000002e02237981 */ /* 0x002362000c1e1900 */
[----:B------:R-:W-:Y:S01]  /*0150*/  HFMA2 R59, -RZ, RZ, 0, 5.9604644775390625e-08 ;  /* 0x00000001ff3b7431 */ /* 0x000fe200000001ff */
[----:B------:R-:W-:Y:S05]  /*0160*/  BRA `(.L_x_0) ;  /* 0x00000000000c7947 */ /* 0x000fea0003800000 */
.L_x_1:
[----:B------:R-:W1:Y:S01]  /*0170*/  LDCU UR8, c[0x0][0x880] ;  /* 0x00011000ff0877ac */ /* 0x000e620008000800 */
[----:B------:R-:W-:Y:S01]  /*0180*/  HFMA2 R59, -RZ, RZ, 0, 5.9604644775390625e-08 ;  /* 0x00000001ff3b7431 */ /* 0x000fe200000001ff */
[----:B-1----:R-:W-:-:S07]  /*0190*/  MOV R35, UR8 ;  /* 0x0000000800237c02 */ /* 0x002fce0008000f00 */
.L_x_0:
[----:B------:R-:W2:Y:S02]  /*01a0*/  LDCU.64 UR8, c[0x0][0x8b0] ;  /* 0x00011600ff0877ac */ /* 0x000ea40008000a00 */
[----:B--2---:R-:W-:-:S04]  /*01b0*/  UISETP.NE.U32.AND UP0, UPT, UR8, URZ, UPT ;  /* 0x000000ff0800728c */ /* 0x004fc8000bf05070 */
[----:B------:R-:W-:-:S09]  /*01c0*/  UISETP.NE.AND.EX UP0, UPT, UR9, URZ, UPT, UP0 ;  /* 0x000000ff0900728c */ /* 0x000fd2000bf05300 */
[----:B------:R-:W-:Y:S05]  /*01d0*/  BRA.U UP0, `(.L_x_2) ;  /* 0x0000000100247547 */ /* 0x000fea000b800000 */
[----:B------:R-:W2:Y:S02]  /*01e0*/  LDCU.64 UR8, c[0x0][0x8a8] ;  /* 0x00011500ff0877ac */ /* 0x000ea40008000a00 */
[----:B--2---:R-:W-:-:S04]  /*01f0*/  UISETP.NE.U32.AND UP0, UPT, UR8, URZ, UPT ;  /* 0x000000ff0800728c */ /* 0x004fc8000bf05070 */
[----:B------:R-:W-:-:S09]  /*0200*/  UISETP.NE.AND.EX UP0, UPT, UR9, URZ, UPT, UP0 ;  /* 0x000000ff0900728c */ /* 0x000fd2000bf05300 */
[----:B------:R-:W-:Y:S05]  /*0210*/  BRA.U !UP0, `(.L_x_3) ;  /* 0x00000001080c7547 */ /* 0x000fea000b800000 */
[----:B------:R-:W2:Y:S02]  /*0220*/  LDC.64 R32, c[0x0][0x8a8] ;  /* 0x00022a00ff207b82 */ /* 0x000ea40000000a00 */
[----:B--2---:R2:W5:Y:S01]  /*0230*/  LDG.E R32, desc[UR46][R32.64] ;  /* 0x0000002e20207981 */ /* 0x004562000c1e1900 */
[----:B------:R-:W-:Y:S05]  /*0240*/  BRA `(.L_x_2) ;  /* 0x0000000000087947 */ /* 0x000fea0003800000 */
.L_x_3:
[----:B------:R-:W2:Y:S02]  /*0250*/  LDCU UR8, c[0x0][0x8a0] ;  /* 0x00011400ff0877ac */ /* 0x000ea40008000800 */
[----:B--2---:R-:W-:Y:S02]  /*0260*/  MOV R32, UR8 ;  /* 0x0000000800207c02 */ /* 0x004fe40008000f00 */
.L_x_2:
[----:B------:R-:W-:Y:S01]  /*0270*/  IMAD.U32 R0, RZ, RZ, UR10 ;  /* 0x0000000aff007e24 */ /* 0x000fe2000f8e00ff */
[----:B------:R-:W-:Y:S04]  /*0280*/  BSSY.RECONVERGENT B0, `(.L_x_4) ;  /* 0x000000c000007945 */ /* 0x000fe80003800200 */
[C---:B------:R-:W-:Y:S02]  /*0290*/  ISETP.NE.OR P2, PT, R0.reuse, 0x1, !P1 ;  /* 0x000000010000780c */ /* 0x040fe40004f45670 */
[----:B------:R-:W-:-:S11]  /*02a0*/  ISETP.NE.OR P0, PT, R0, 0x3, !P1 ;  /* 0x000000030000780c */ /* 0x000fd60004f05670 */
[----:B------:R-:W-:Y:S05]  /*02b0*/  @P2 BRA `(.L_x_5) ;  /* 0x0000000000202947 */ /* 0x000fea0003800000 */
[----:B------:R-:W3:Y:S02]  /*02c0*/  LDCU.64 UR8, c[0x0][0x348] ;  /* 0x00006900ff0877ac */ /* 0x000ee40008000a00 */
[----:B---3--:R-:W-:Y:S02]  /*02d0*/  UIADD3 UR12, UP1, UPT, UR8, 0x80, URZ ;  /* 0x00000080080c7890 */ /* 0x008fe4000ff3e0ff */
[----:B------:R-:W-:Y:S02]  /*02e0*/  UIADD3 UR8, UP0, UPT, UR8, 0x180, URZ ;  /* 0x0000018008087890 */ /* 0x000fe4000ff1e0ff */
[----:B------:R-:W-:Y:S02]  /*02f0*/  UIADD3.X UR13, UPT, UPT, URZ, UR9, URZ, UP1, !UPT ;  /* 0x00000009ff0d7290 */ /* 0x000fe40008ffe4ff */
[----:B------:R-:W-:-:S07]  /*0300*/  UIADD3.X UR9, UPT, UPT, URZ, UR9, URZ, UP0, !UPT ;  /* 0x00000009ff097290 */ /* 0x000fce00087fe4ff */
[----:B------:R3:W-:Y:S02]  /*0310*/  UTMACCTL.PF [UR12] ;  /* 0x000000000c0079b9 */ /* 0x0007e40008040000 */
[----:B------:R3:W-:Y:S02]  /*0320*/  UTMACCTL.PF [UR8] ;  /* 0x00000000080079b9 */ /* 0x0007e40008040000 */
[----:B---3--:R-:W-:Y:S01]  /*0330*/  NOP ;  /* 0x0000000000007918 */ /* 0x008fe20000000000 */
.L_x_5:
[----:B------:R-:W-:Y:S05]  /*0340*/  BSYNC.RECONVERGENT B0 ;  /* 0x0000000000007941 */ /* 0x000fea0003800200 */
.L_x_4:
[----:B------:R-:W-:Y:S04]  /*0350*/  BSSY.RECONVERGENT B0, `(.L_x_6) ;  /* 0x000000a000007945 */ /* 0x000fe80003800200 */
        /* <DEDUP_REMOVED lines=9> */
.L_x_7:
[----:B------:R-:W-:Y:S05]  /*03f0*/  BSYNC.RECONVERGENT B0 ;  /* 0x0000000000007941 */ /* 0x000fea0003800200 */
.L_x_6:
[----:B------:R-:W3:Y:S01]  /*0400*/  LDCU.64 UR8, c[0x0][0x888] ;  /* 0x00011100ff0877ac */ /* 0x000ee20008000a00 */
[----:B------:R-:W-:Y:S02]  /*0410*/  UISETP.EQ.U32.AND UP1, UPT, UR6, URZ, UPT ;  /* 0x000000ff0600728c */ /* 0x000fe4000bf22070 */
[----:B------:R-:W-:Y:S02]  /*0420*/  UPLOP3.LUT UP5, UPT, UPT, UPT, UPT, 0x80, 0x8 ;  /* 0x000000000008789c */ /* 0x000fe40003faf070 */
[----:B---3--:R-:W-:-:S04]  /*0430*/  UISETP.NE.U32.AND UP0, UPT, UR8, URZ, UPT ;  /* 0x000000ff0800728c */ /* 0x008fc8000bf05070 */
[----:B------:R-:W-:-:S04]  /*0440*/  UISETP.NE.AND.EX UP0, UPT, UR9, URZ, UPT, UP0 ;  /* 0x000000ff0900728c */ /* 0x000fc8000bf05300 */
[----:B------:R-:W-:-:S04]  /*0450*/  UISETP.EQ.OR.EX UP2, UPT, UR7, URZ, !UP0, UP1 ;  /* 0x000000ff0700728c */ /* 0x000fc8000c742710 */
[----:B------:R-:W-:-:S05]  /*0460*/  UP2UR UR50, UPR, URZ, 0x4 ;  /* 0x00000004ff327883 */ /* 0x000fca0008000000 */
[----:B------:R-:W-:Y:S07]  /*0470*/  BRA.U !UP2, `(.L_x_8) ;  /* 0x000000010a207547 */ /* 0x000fee000b800000 */
[----:B------:R-:W-:Y:S01]  /*0480*/  UISETP.NE.U32.AND UP2, UPT, UR6, URZ, UPT ;  /* 0x000000ff0600728c */ /* 0x000fe2000bf45070 */
[----:B-----5:R-:W-:Y:S01]  /*0490*/  FSETP.NEU.AND P0, PT, R35, RZ, PT ;  /* 0x000000ff2300720b */ /* 0x020fe20003f0d000 */
[----:B------:R-:W-:Y:S02]  /*04a0*/  USEL UR6, URZ, 0xffffffff, UP0 ;  /* 0xffffffffff067887 */ /* 0x000fe40008000000 */
[----:B------:R-:W-:-:S10]  /*04b0*/  UISETP.NE.AND.EX UP2, UPT, UR7, URZ, UPT, UP2 ;  /* 0x000000ff0700728c */ /* 0x000fd4000bf45320 */
[----:B------:R-:W-:Y:S01]  /*04c0*/  VOTEU.ANY UP1, P0 ;  /* 0x0000000000ff7886 */ /* 0x000fe20000020100 */
[----:B------:R-:W-:-:S04]  /*04d0*/  @!UP2 USEL UR6, URZ, 0xffffffff, UP1 ;  /* 0xffffffffff06a887 */ /* 0x000fc80008800000 */
[----:B------:R-:W-:-:S04]  /*04e0*/  ULOP3.LUT UR6, UR6, 0x1, URZ, 0xc0, !UPT ;  /* 0x0000000106067892 */ /* 0x000fc8000f8ec0ff */
[----:B------:R-:W-:-:S11]  /*04f0*/  UISETP.NE.U32.AND UP5, UPT, UR6, 0x1, UPT ;  /* 0x000000010600788c */ /* 0x000fd6000bfa5070 */
.L_x_8:
[----:B------:R-:W3:Y:S01]  /*0500*/  SHFL.IDX PT, R0, R66, RZ, 0x1f ;  /* 0x00001fff42007589 */ /* 0x000ee200000e0000 */
[----:B------:R-:W-:-:S04]  /*0510*/  UISETP.NE.AND UP1, UPT, UR10, 0x2, UPT ;  /* 0x000000020a00788c */ /* 0x000fc8000bf25270 */
[----:B------:R-:W-:Y:S02]  /*0520*/  UISETP.EQ.AND UP2, UPT, UR5, URZ, !UP1 ;  /* 0x000000ff0500728c */ /* 0x000fe4000cf42270 */
[----:B------:R-:W-:-:S04]  /*0530*/  USEL UR6, URZ, 0x1, UP1 ;  /* 0x00000001ff067887 */ /* 0x000fc80008800000 */
[----:B------:R-:W-:Y:S02]  /*0540*/  PLOP3.LUT P5, PT, P1, PT, UP2, 0x80, 0x8 ;  /* 0x000000000008781c */ /* 0x000fe40000faf028 */
[----:B---3--:R-:W-:-:S13]  /*0550*/  ISETP.NE.AND P0, PT, R0, RZ, PT ;  /* 0x000000ff0000720c */ /* 0x008fda0003f05270 */
[----:B------:R-:W-:Y:S05]  /*0560*/  @P0 BRA `(.L_x_9) ;  /* 0x00000000003c0947 */ /* 0x000fea0003800000 */
[----:B------:R-:W-:Y:S01]  /*0570*/  UMOV UR8, 0x400 ;  /* 0x0000040000087882 */ /* 0x000fe20000000000 */
[----:B------:R-:W-:Y:S01]  /*0580*/  UMOV UR7, 0x1 ;  /* 0x0000000100077882 */ /* 0x000fe20000000000 */
[----:B------:R-:W-:Y:S02]  /*0590*/  ULEA UR8, UR37, UR8, 0x18 ;  /* 0x0000000825087291 */ /* 0x000fe4000f8ec0ff */
[----:B------:R-:W-:-:S04]  /*05a0*/  UIADD3 UR12, UPT, UPT, -UR7, 0x100000, URZ ;  /* 0x00100000070c7890 */ /* 0x000fc8000fffe1ff */
[----:B------:R-:W-:Y:S02]  /*05b0*/  USHF.L.U32 UR13, UR12, 0xb, URZ ;  /* 0x0000000b0c0d7899 */ /* 0x000fe400080006ff */
[----:B------:R-:W-:Y:S01]  /*05c0*/  USHF.L.U32 UR12, UR12, 0x1, URZ ;  /* 0x000000010c0c7899 */ /* 0x000fe200080006ff */
[----:B------:R-:W-:Y:S01]  /*05d0*/  ELECT P0, URZ, PT ;  /* 0x0000000000ff782f */ /* 0x000fe20003800000 */
[----:B------:R-:W3:Y:S10]  /*05e0*/  FENCE.VIEW.ASYNC.S ;  /* 0x00000000000073c6 */ /* 0x000ef40000000000 */
[----:B---3--:R3:W4:Y:S01]  /*05f0*/  SYNCS.EXCH.64 URZ, [UR8], UR12 ;  /* 0x0000000c08ff75b2 */ /* 0x0087220008000100 */
[----:B------:R3:W1:Y:S01]  /*0600*/  SYNCS.EXCH.64 URZ, [UR8+0x18], UR12 ;  /* 0x0000180c08ff75b2 */ /* 0x0006620008000100 */
[----:B------:R3:W1:Y:S01]  /*0610*/  SYNCS.EXCH.64 URZ, [UR8+0x8], UR12 ;  /* 0x0000080c08ff75b2 */ /* 0x0006620008000100 */
[----:B------:R3:W1:Y:S01]  /*0620*/  SYNCS.EXCH.64 URZ, [UR8+0x20], UR12 ;  /* 0x0000200c08ff75b2 */ /* 0x0006620008000100 */
[----:B------:R3:W1:Y:S01]  /*0630*/  SYNCS.EXCH.64 URZ, [UR8+0x10], UR12 ;  /* 0x0000100c08ff75b2 */ /* 0x0006620008000100 */
[----:B------:R3:W1:Y:S01]  /*0640*/  SYNCS.EXCH.64 URZ, [UR8+0x28], UR12 ;  /* 0x0000280c08ff75b2 */ /* 0x0006620008000100 */
[----:B------:R-:W-:Y:S01]  /*0650*/  NOP ;  /* 0x0000000000007918 */ /* 0x000fe20000000000 */
.L_x_9:
[----:B------:R-:W2:Y:S01]  /*0660*/  SHFL.IDX PT, R0, R66, RZ, 0x1f ;  /* 0x00001fff42007589 */ /* 0x000ea200000e0000 */
[----:B------:R-:W-:Y:S01]  /*0670*/  NOP ;  /* 0x0000000000007918 */ /* 0x000fe20000000000 */
[----:B--2---:R-:W-:-:S13]  /*0680*/  ISETP.NE.AND P0, PT, R0, 0x1, PT ;  /* 0x000000010000780c */ /* 0x004fda0003f05270 */
[----:B------:R-:W-:Y:S05]  /*0690*/  @P0 BRA `(.L_x_10) ;  /* 0x0000000000540947 */ /* 0x000fea0003800000 */
[----:B------:R-:W-:Y:S01]  /*06a0*/  UMOV UR9, 0x400 ;  /* 0x0000040000097882 */ /* 0x000fe20000000000 */
[----:B---3--:R-:W-:Y:S01]  /*06b0*/  UMOV UR8, 0x20 ;  /* 0x0000002000087882 */ /* 0x008fe20000000000 */
[----:B------:R-:W-:Y:S01]  /*06c0*/  UMOV UR7, 0x80 ;  /* 0x0000008000077882 */ /* 0x000fe20000000000 */
[----:B------:R-:W-:Y:S02]  /*06d0*/  ULEA UR9, UR37, UR9, 0x18 ;  /* 0x0000000925097291 */ /* 0x000fe4000f8ec0ff */
[----:B------:R-:W-:-:S04]  /*06e0*/  UIADD3 UR12, UPT, UPT, -UR8, 0x100000, URZ ;  /* 0x00100000080c7890 */ /* 0x000fc8000fffe1ff */
[----:B------:R-:W-:Y:S02]  /*06f0*/  USHF.L.U32 UR13, UR12, 0xb, URZ ;  /* 0x0000000b0c0d7899 */ /* 0x000fe400080006ff */
[----:B------:R-:W-:Y:S02]  /*0700*/  USHF.L.U32 UR12, UR12, 0x1, URZ ;  /* 0x000000010c0c7899 */ /* 0x000fe400080006ff */
[----:B------:R-:W-:-:S04]  /*0710*/  UIADD3 UR14, UPT, UPT, -UR7, 0x100000, URZ ;  /* 0x00100000070e7890 */ /* 0x000fc8000fffe1ff */
[----:B------:R-:W-:Y:S02]  /*0720*/  USHF.L.U32 UR15, UR14, 0xb, URZ ;  /* 0x0000000b0e0f7899 */ /* 0x000fe400080006ff */
[----:B------:R-:W-:Y:S01]  /*0730*/  USHF.L.U32 UR14, UR14, 0x1, URZ ;  /* 0x000000010e0e7899 */ /* 0x000fe200080006ff */
[----:B------:R-:W-:Y:S01]  /*0740*/  ELECT P0, URZ, PT ;  /* 0x0000000000ff782f */ /* 0x000fe20003800000 */
[----:B------:R-:W2:Y:S02]  /*0750*/  FENCE.VIEW.ASYNC.S ;  /* 0x00000000000073c6 */ /* 0x000ea40000000000 */
[----:B--2---:R2:W3:Y:S08]  /*0760*/  SYNCS.EXCH.64 URZ, [UR9+0x30], UR12 ;  /* 0x0000300c09ff75b2 */ /* 0x0044f00008000100 */
[----:B------:R2:W1:Y:S01]  /*0770*/  SYNCS.EXCH.64 URZ, [UR9+0x50], UR14 ;  /* 0x0000500e09ff75b2 */ /* 0x0004620008000100 */
[----:B------:R2:W1:Y:S01]  /*0780*/  SYNCS.EXCH.64 URZ, [UR9+0x38], UR12 ;  /* 0x0000380c09ff75b2 */ /* 0x0004620008000100 */
[----:B------:R2:W1:Y:S01]  /*0790*/  SYNCS.EXCH.64 URZ, [UR9+0x58], UR14 ;  /* 0x0000580e09ff75b2 */ /* 0x0004620008000100 */
[----:B------:R2:W1:Y:S01]  /*07a0*/  SYNCS.EXCH.64 URZ, [UR9+0x40], UR12 ;  /* 0x0000400c09ff75b2 */ /* 0x0004620008000100 */
[----:B------:R2:W1:Y:S01]  /*07b0*/  SYNCS.EXCH.64 URZ, [UR9+0x60], UR14 ;  /* 0x0000600e09ff75b2 */ /* 0x0004620008000100 */
[----:B------:R2:W1:Y:S01]  /*07c0*/  SYNCS.EXCH.64 URZ, [UR9+0x48], UR12 ;  /* 0x0000480c09ff75b2 */ /* 0x0004620008000100 */
[----:B------:R2:W1:Y:S01]  /*07d0*/  SYNCS.EXCH.64 URZ, [UR9+0x68], UR14 ;  /* 0x0000680e09ff75b2 */ /* 0x0004620008000100 */
[----:B------:R-:W-:Y:S01]  /*07e0*/  NOP ;  /* 0x0000000000007918 */ /* 0x000fe20000000000 */
.L_x_10:
[----:B------:R-:W4:Y:S01]  /*07f0*/  SHFL.IDX PT, R0, R66, RZ, 0x1f ;  /* 0x00001fff42007589 */ /* 0x000f2200000e0000 */
[----:B------:R-:W-:Y:S01]  /*0800*/  NOP ;  /* 0x0000000000007918 */ /* 0x000fe20000000000 */
[----:B----4-:R-:W-:-:S13]  /*0810*/  ISETP.NE.AND P0, PT, R0, 0x3, PT ;  /* 0x000000030000780c */ /* 0x010fda0003f05270 */
[----:B------:R-:W-:Y:S05]  /*0820*/  @P0 BRA `(.L_x_11) ;  /* 0x00000000002c0947 */ /* 0x000fea0003800000 */
[----:B---3--:R-:W-:Y:S01]  /*0830*/  UMOV UR8, 0x400 ;  /* 0x0000040000087882 */ /* 0x008fe20000000000 */
[----:B------:R-:W-:Y:S01]  /*0840*/  UMOV UR7, 0x20 ;  /* 0x0000002000077882 */ /* 0x000fe20000000000 */
[----:B------:R-:W-:Y:S02]  /*0850*/  ULEA UR8, UR37, UR8, 0x18 ;  /* 0x0000000825087291 */ /* 0x000fe4000f8ec0ff */
[----:B--2---:R-:W-:-:S04]  /*0860*/  UIADD3 UR12, UPT, UPT, -UR7, 0x100000, URZ ;  /* 0x00100000070c7890 */ /* 0x004fc8000fffe1ff */
[----:B------:R-:W-:Y:S02]  /*0870*/  USHF.L.U32 UR13, UR12, 0xb, URZ ;  /* 0x0000000b0c0d7899 */ /* 0x000fe400080006ff */
[----:B------:R-:W-:Y:S01]  /*0880*/  USHF.L.U32 UR12, UR12, 0x1, URZ ;  /* 0x000000010c0c7899 */ /* 0x000fe200080006ff */
[----:B------:R-:W-:Y:S01]  /*0890*/  ELECT P0, URZ, PT ;  /* 0x0000000000ff782f */ /* 0x000fe20003800000 */
[----:B------:R-:W2:Y:S10]  /*08a0*/  FENCE.VIEW.ASYNC.S ;  /* 0x00000000000073c6 */ /* 0x000eb40000000000 */
[----:B--2---:R4:W2:Y:S01]  /*08b0*/  SYNCS.EXCH.64 URZ, [UR8+0x70], UR12 ;  /* 0x0000700c08ff75b2 */ /* 0x0048a20008000100 */
[----:B------:R4:W3:Y:S02]  /*08c0*/  SYNCS.EXCH.64 URZ, [UR8+0x78], UR12 ;  /* 0x0000780c08ff75b2 */ /* 0x0008e40008000100 */
[----:B----4-:R-:W-:Y:S01]  /*08d0*/  NOP ;  /* 0x0000000000007918 */ /* 0x010fe20000000000 */
.L_x_11:
[----:B------:R-:W4:Y:S01]  /*08e0*/  SHFL.IDX PT, R0, R66, RZ, 0x1f ;  /* 0x00001fff42007589 */ /* 0x000f2200000e0000 */
[----:B------:R-:W-:Y:S01]  /*08f0*/  NOP ;  /* 0x0000000000007918 */ /* 0x000fe20000000000 */
[----:B----4-:R-:W-:-:S13]  /*0900*/  ISETP.NE.AND P0, PT, R0, 0x4, PT ;  /* 0x000000040000780c */ /* 0x010fda0003f05270 */
[----:B------:R-:W-:Y:S05]  /*0910*/  @P0 BRA `(.L_x_12) ;  /* 0x0000000000480947 */ /* 0x000fea0003800000 */
[----:B--2---:R-:W-:Y:S01]  /*0920*/  UMOV UR9, 0x1e0 ;  /* 0x000001e000097882 */ /* 0x004fe20000000000 */
[----:B---3--:R-:W-:Y:S01]  /*0930*/  UMOV UR8, 0x400 ;  /* 0x0000040000087882 */ /* 0x008fe20000000000 */
[----:B------:R-:W-:Y:S01]  /*0940*/  USEL UR9, UR9, 0x1a0, UP5 ;  /* 0x000001a009097887 */ /* 0x000fe2000a800000 */
        /* <DEDUP_REMOVED lines=10> */
[----:B--2---:R4:W2:Y:S08]  /*09f0*/  SYNCS.EXCH.64 URZ, [UR8+0x80], UR12 ;  /* 0x0000800c08ff75b2 */ /* 0x0048b00008000100 */
[----:B------:R4:W3:Y:S01]  /*0a00*/  SYNCS.EXCH.64 URZ, [UR8+0x90], UR14 ;  /* 0x0000900e08ff75b2 */ /* 0x0008e20008000100 */
[----:B------:R4:W1:Y:S01]  /*0a10*/  SYNCS.EXCH.64 URZ, [UR8+0x88], UR12 ;  /* 0x0000880c08ff75b2 */ /* 0x0008620008000100 */
[----:B------:R4:W1:Y:S02]  /*0a20*/  SYNCS.EXCH.64 URZ, [UR8+0x98], UR14 ;  /* 0x0000980e08ff75b2 */ /* 0x0008640008000100 */
[----:B----4-:R-:W-:Y:S01]  /*0a30*/  NOP ;  /* 0x0000000000007918 */ /* 0x010fe20000000000 */
.L_x_12:
[----:B------:R-:W4:Y:S01]  /*0a40*/  SHFL.IDX PT, R0, R66, RZ, 0x1f ;  /* 0x00001fff42007589 */ /* 0x000f2200000e0000 */
[----:B------:R-:W-:Y:S01]  /*0a50*/  NOP ;  /* 0x0000000000007918 */ /* 0x000fe20000000000 */
[----:B----4-:R-:W-:-:S13]  /*0a60*/  ISETP.NE.AND P0, PT, R0, 0x5, PT ;  /* 0x000000050000780c */ /* 0x010fda0003f05270 */
[----:B------:R-:W-:Y:S05]  /*0a70*/  @P0 BRA `(.L_x_13) ;  /* 0x0000000000540947 */ /* 0x000fea0003800000 */
[----:B--2---:R-:W-:Y:S01]  /*0a80*/  UMOV UR9, 0x400 ;  /* 0x0000040000097882 */ /* 0x004fe20000000000 */
        /* <DEDUP_REMOVED lines=14> */
[----:B------:R4:W1:Y:S01]  /*0b70*/  SYNCS.EXCH.64 URZ, [UR9+0xc8], UR14 ;  /* 0x0000c80e09ff75b2 */ /* 0x0008620008000100 */
[----:B------:R4:W1:Y:S01]  /*0b80*/  SYNCS.EXCH.64 URZ, [UR9+0xb0], UR12 ;  /* 0x0000b00c09ff75b2 */ /* 0x0008620008000100 */
[----:B------:R4:W1:Y:S01]  /*0b90*/  SYNCS.EXCH.64 URZ, [UR9+0xd0], UR14 ;  /* 0x0000d00e09ff75b2 */ /* 0x0008620008000100 */
[----:B------:R4:W1:Y:S01]  /*0ba0*/  SYNCS.EXCH.64 URZ, [UR9+0xb8], UR12 ;  /* 0x0000b80c09ff75b2 */ /* 0x0008620008000100 */
[----:B------:R4:W1:Y:S02]  /*0bb0*/  SYNCS.EXCH.64 URZ, [UR9+0xd8], UR14 ;  /* 0x0000d80e09ff75b2 */ /* 0x0008640008000100 */
[----:B----4-:R-:W-:Y:S01]  /*0bc0*/  NOP ;  /* 0x0000000000007918 */ /* 0x010fe20000000000 */
.L_x_13:
[----:B------:R-:W4:Y:S01]  /*0bd0*/  SHFL.IDX PT, R0, R66, RZ, 0x1f ;  /* 0x00001fff42007589 */ /* 0x000f2200000e0000 */
[----:B------:R-:W-:Y:S01]  /*0be0*/  ISETP.NE.OR P1, PT, RZ, UR10, !P1 ;  /* 0x0000000aff007c0c */ /* 0x000fe2000cf25670 */
        /* <DEDUP_REMOVED lines=12> */
[----:B------:R4:W3:Y:S01]  /*0cb0*/  SYNCS.EXCH.64 URZ, [UR8+0xf0], UR12 ;  /* 0x0000f00c08ff75b2 */ /* 0x0008e20008000100 */
[----:B------:R4:W1:Y:S01]  /*0cc0*/  SYNCS.EXCH.64 URZ, [UR8+0xe8], UR12 ;  /* 0x0000e80c08ff75b2 */ /* 0x0008620008000100 */
[----:B------:R4:W1:Y:S02]  /*0cd0*/  SYNCS.EXCH.64 URZ, [UR8+0xf8], UR12 ;  /* 0x0000f80c08ff75b2 */ /* 0x0008640008000100 */
[----:B----4-:R-:W-:Y:S01]  /*0ce0*/  NOP ;  /* 0x0000000000007918 */ /* 0x010fe20000000000 */
.L_x_14:
[----:B------:R-:W-:Y:S01]  /*0cf0*/  VOTEU.ALL UP1, P1 ;  /* 0x0000000000ff7886 */ /* 0x000fe20000820000 */
[----:B---3--:R-:W3:Y:S01]  /*0d00*/  LDCU UR8, c[0x0][0x36c] ;  /* 0x00006d80ff0877ac */ /* 0x008ee20008000800 */
[----:B------:R-:W-:Y:S01]  /*0d10*/  NOP ;  /* 0x0000000000007918 */ /* 0x000fe20000000000 */
[----:B------:R-:W-:Y:S01]  /*0d20*/  LOP3.LUT R10, R72, 0x1f, RZ, 0xc0, !PT ;  /* 0x0000001f480a7812 */ /* 0x000fe200078ec0ff */
[----:B--2---:R-:W-:Y:S01]  /*0d30*/  UMOV UR12, 0x20 ;  /* 0x00000020000c7882 */ /* 0x004fe20000000000 */
[----:B------:R-:W-:Y:S01]  /*0d40*/  @!UP1 UMOV UR7, 0x400 ;  /* 0x0000040000079882 */ /* 0x000fe20000000000 */
[----:B------:R-:W-:-:S04]  /*0d50*/  @!UP1 UIADD3 UR12, UPT, UPT, -UR12, 0x100000, URZ ;  /* 0x001000000c0c9890 */ /* 0x000fc8000fffe1ff */
[----:B------:R-:W-:Y:S02]  /*0d60*/  @!UP1 USHF.L.U32 UR13, UR12, 0xb, URZ ;  /* 0x0000000b0c0d9899 */ /* 0x000fe400080006ff */
[----:B------:R-:W-:Y:S02]  /*0d70*/  @!UP1 USHF.L.U32 UR12, UR12, 0x1, URZ ;  /* 0x000000010c0c9899 */ /* 0x000fe400080006ff */
[----:B------:R-:W-:Y:S01]  /*0d80*/  @!UP1 ULEA UR7, UR37, UR7, 0x18 ;  /* 0x0000000725079291 */ /* 0x000fe2000f8ec0ff */
[----:B------:R-:W-:Y:S01]  /*0d90*/  VOTEU.ALL UP1, P1 ;  /* 0x0000000000ff7886 */ /* 0x000fe20000820000 */
[----:B------:R-:W-:Y:S01]  /*0da0*/  UISETP.NE.AND UP4, UPT, UR10, URZ, UPT ;  /* 0x000000ff0a00728c */ /* 0x000fe2000bf85270 */
[----:B------:R-:W2:Y:S09]  /*0db0*/  FENCE.VIEW.ASYNC.S ;  /* 0x00000000000073c6 */ /* 0x000eb20000000000 */
[----:B--2---:R2:W4:Y:S01]  /*0dc0*/  @!UP1 SYNCS.EXCH.64 URZ, [UR7+0x100], UR12 ;  /* 0x0001000c07ff95b2 */ /* 0x0045220008000100 */
[----:B---3--:R-:W-:-:S09]  /*0dd0*/  UISETP.EQ.U32.AND UP1, UPT, UR8, 0x1, UPT ;  /* 0x000000010800788c */ /* 0x008fd2000bf22070 */
[----:B------:R-:W-:Y:S05]  /*0de0*/  BRA.U !UP1, `(.L_x_15) ;  /* 0x0000000109087547 */ /* 0x000fea000b800000 */
[----:B-1--4-:R-:W-:Y:S01]  /*0df0*/  UCGABAR_ARV ;  /* 0x00000000000079c7 */ /* 0x012fe20008000000 */
[----:B------:R-:W-:Y:S05]  /*0e00*/  BRA `(.L_x_16) ;  /* 0x0000000000047947 */ /* 0x000fea0003800000 */
.L_x_15:
[----:B-1--4-:R-:W-:Y:S01]  /*0e10*/  NOP ;  /* 0x0000000000007918 */ /* 0x012fe20000000000 */
.L_x_16:
[----:B------:R-:W1:Y:S01]  /*0e20*/  S2R R11, SR_CTAID.X ;  /* 0x00000000000b7919 */ /* 0x000e620000002500 */
[----:B------:R-:W-:-:S05]  /*0e30*/  CS2R.32 R60, SR_CgaSize ;  /* 0x00000000003c7805 */ /* 0x000fca0000008a00 */
[----:B------:R-:W-:-:S05]  /*0e40*/  IMAD R60, R60, -0xa0, RZ ;  /* 0xffffff603c3c7824 */ /* 0x000fca00078e02ff */
[----:B------:R-:W-:-:S14]  /*0e50*/  R2UR UR8, R60 ;  /* 0x000000003c0872ca */ /* 0x000fdc00000e0000 */
[----:B------:R-:W3:Y:S01]  /*0e60*/  LDCU UR8, c[0x0][UR8+0x2b0] ;  /* 0x00005600080877ac */ /* 0x000ee20008000800 */
[----:B------:R-:W-:-:S05]  /*0e70*/  CS2R.32 R0, SR_CgaSize ;  /* 0x0000000000007805 */ /* 0x000fca0000008a00 */
[----:B------:R-:W-:-:S06]  /*0e80*/  IMAD R0, R0, -0xa0, RZ ;  /* 0xffffff6000007824 */ /* 0x000fcc00078e02ff */
[----:B------:R-:W4:Y:S01]  /*0e90*/  LDC R0, c[0x0][R0+0x2a0] ;  /* 0x0000a80000007b82 */ /* 0x000f220000000800 */
[----:B------:R-:W-:Y:S01]  /*0ea0*/  PRMT R8, RZ, 0x7610, R8 ;  /* 0x00007610ff087816 */ /* 0x000fe20000000008 */
[----:B------:R-:W3:Y:S01]  /*0eb0*/  S2R R20, SR_CTAID.Y ;  /* 0x0000000000147919 */ /* 0x000ee20000002600 */
[----:B------:R-:W-:-:S05]  /*0ec0*/  CS2R.32 R60, SR_CgaSize ;  /* 0x00000000003c7805 */ /* 0x000fca0000008a00 */
[----:B------:R-:W-:-:S05]  /*0ed0*/  IMAD R60, R60, -0xa0, RZ ;  /* 0xffffff603c3c7824 */ /* 0x000fca00078e02ff */
[----:B--2---:R-:W-:-:S14]  /*0ee0*/  R2UR UR7, R60 ;  /* 0x000000003c0772ca */ /* 0x004fdc00000e0000 */
[----:B------:R-:W2:Y:S01]  /*0ef0*/  LDCU UR7, c[0x0][UR7+0x2b4] ;  /* 0x00005680070777ac */ /* 0x000ea20008000800 */
[----:B------:R-:W-:Y:S01]  /*0f00*/  UISETP.NE.AND UP2, UPT, UR10, 0x2, UPT ;  /* 0x000000020a00788c */ /* 0x000fe2000bf45270 */
[----:B------:R-:W3:Y:S01]  /*0f10*/  LDC R9, c[0x0][0xb24] ;  /* 0x0002c900ff097b82 */ /* 0x000ee20000000800 */
[----:B------:R-:W-:-:S05]  /*0f20*/  CS2R.32 R58, SR_CgaSize ;  /* 0x00000000003a7805 */ /* 0x000fca0000008a00 */
[----:B------:R-:W-:-:S06]  /*0f30*/  IMAD R58, R58, -0xa0, RZ ;  /* 0xffffff603a3a7824 */ /* 0x000fcc00078e02ff */
[----:B------:R-:W4:Y:S08]  /*0f40*/  LDC R58, c[0x0][R58+0x2a4] ;  /* 0x0000a9003a3a7b82 */ /* 0x000f300000000800 */
[----:B------:R-:W4:Y:S01]  /*0f50*/  LDC R26, c[0x0][0xb24] ;  /* 0x0002c900ff1a7b82 */ /* 0x000f220000000800 */
[----:B-1----:R-:W-:Y:S01]  /*0f60*/  I2FP.F32.U32 R4, R11 ;  /* 0x0000000b00047245 */ /* 0x002fe20000201000 */
[----:B------:R-:W-:-:S06]  /*0f70*/  IMAD.MOV.U32 R21, RZ, RZ, R11 ;  /* 0x000000ffff157224 */ /* 0x000fcc00078e000b */
[----:B------:R-:W1:Y:S01]  /*0f80*/  S2UR UR36, SR_CTAID.Z ;  /* 0x00000000002479c3 */ /* 0x000e620000002700 */
[----:B---3--:R-:W-:Y:S02]  /*0f90*/  ISETP.GE.AND P0, PT, R9, 0x1, PT ;  /* 0x000000010900780c */ /* 0x008fe40003f06270 */
[----:B------:R-:W-:Y:S01]  /*0fa0*/  I2FP.F32.U32 R2, R20 ;  /* 0x0000001400027245 */ /* 0x000fe20000201000 */
[----:B------:R-:W-:-:S04]  /*0fb0*/  FMUL R4, R4, UR8 ;  /* 0x0000000804047c20 */ /* 0x000fc80008400000 */
[----:B--2---:R-:W-:Y:S01]  /*0fc0*/  FMUL R2, R2, UR7 ;  /* 0x0000000702027c20 */ /* 0x004fe20008400000 */
[----:B------:R-:W2:Y:S01]  /*0fd0*/  F2I.U32.TRUNC.NTZ R60, R4 ;  /* 0x00000004003c7305 */ /* 0x000ea2000020f000 */
[----:B------:R-:W3:Y:S07]  /*0fe0*/  LDCU UR7, c[0x0][0xb30] ;  /* 0x00016600ff0777ac */ /* 0x000eee0008000800 */
[----:B------:R-:W1:Y:S01]  /*0ff0*/  F2I.U32.TRUNC.NTZ R3, R2 ;  /* 0x0000000200037305 */ /* 0x000e62000020f000 */
[----:B--2---:R-:W-:-:S04]  /*1000*/  IMAD.MOV R60, RZ, RZ, -R60 ;  /* 0x000000ffff3c7224 */ /* 0x004fc800078e0a3c */
[----:B----4-:R-:W-:Y:S01]  /*1010*/  IMAD R60, R0, R60, R11 ;  /* 0x0000003c003c7224 */ /* 0x010fe200078e020b */
[----:B------:R-:W-:Y:S01]  /*1020*/  PRMT R0, RZ, 0x7610, R0 ;  /* 0x00007610ff007816 */ /* 0x000fe20000000000 */
[----:B---3--:R-:W-:Y:S01]  /*1030*/  UISETP.NE.AND UP3, UPT, UR7, 0x1, UPT ;  /* 0x000000010700788c */ /* 0x008fe2000bf65270 */
[----:B-1----:R-:W-:-:S05]  /*1040*/  IADD3 R3, PT, PT, -R3, RZ, RZ ;  /* 0x000000ff03037210 */ /* 0x002fca0007ffe1ff */
[----:B------:R-:W-:Y:S01]  /*1050*/  IMAD R58, R58, R3, R20 ;  /* 0x000000033a3a7224 */ /* 0x000fe200078e0214 */
[----:B------:R-:W-:Y:S06]  /*1060*/  BRA.U UP4, `(.L_x_17) ;  /* 0x0000000104247547 */ /* 0x000fec000b800000 */
[----:B------:R-:W-:Y:S01]  /*1070*/  ISETP.NE.AND P1, PT, R58, RZ, PT ;  /* 0x000000ff3a00720c */ /* 0x000fe20003f25270 */
[----:B------:R-:W-:Y:S01]  /*1080*/  IMAD.MOV.U32 R0, RZ, RZ, 0x3 ;  /* 0x00000003ff007424 */ /* 0x000fe200078e00ff */
[C---:B------:R-:W-:Y:S02]  /*1090*/  LOP3.LUT R3, R60.reuse, 0xfffffffe, RZ, 0xc0, !PT ;  /* 0xfffffffe3c037812 */ /* 0x040fe400078ec0ff */
[----:B------:R-:W-:Y:S02]  /*10a0*/  ISETP.LT.U32.OR P1, PT, R60, 0x2, !P1 ;  /* 0x000000023c00780c */ /* 0x000fe40004f21470 */
[----:B------:R-:W-:Y:S02]  /*10b0*/  SHF.L.U32 R0, R0, R3, RZ ;  /* 0x0000000300007219 */ /* 0x000fe400000006ff */
[----:B------:R-:W-:Y:S02]  /*10c0*/  SEL R5, RZ, 0x1, !P1 ;  /* 0x00000001ff057807 */ /* 0x000fe40004800000 */
[----:B------:R-:W-:-:S05]  /*10d0*/  SEL R2, RZ, 0x2, !P1 ;  /* 0x00000002ff027807 */ /* 0x000fca0004800000 */
[----:B------:R-:W-:-:S05]  /*10e0*/  IMAD.IADD R2, R5, 0x1, R2 ;  /* 0x0000000105027824 */ /* 0x000fca00078e0202 */
[----:B------:R-:W-:Y:S02]  /*10f0*/  PRMT R8, R2, 0x7610, R8 ;  /* 0x0000761002087816 */ /* 0x000fe40000000008 */
.L_x_17:
[----:B------:R-:W-:Y:S05]  /*1100*/  @!P0 BRA `(.L_x_18) ;  /* 0x0000000000b88947 */ /* 0x000fea0003800000 */
[----:B------:R-:W1:Y:S01]  /*1110*/  LDC.64 R4, c[0x0][0xb18] ;  /* 0x0002c600ff047b82 */ /* 0x000e620000000a00 */
[----:B------:R-:W-:-:S07]  /*1120*/  ISETP.NE.AND P0, PT, R9, 0x1, PT ;  /* 0x000000010900780c */ /* 0x000fce0003f05270 */
[----:B------:R-:W2:Y:S08]  /*1130*/  LDC R14, c[0x0][0xb0c] ;  /* 0x0002c300ff0e7b82 */ /* 0x000eb00000000800 */
[----:B------:R-:W3:Y:S08]  /*1140*/  LDC R13, c[0x0][0x370] ;  /* 0x0000dc00ff0d7b82 */ /* 0x000ef00000000800 */
[----:B------:R-:W4:Y:S01]  /*1150*/  LDC R16, c[0x0][0x374] ;  /* 0x0000dd00ff107b82 */ /* 0x000f220000000800 */
[----:B-1----:R-:W-:-:S07]  /*1160*/  ISETP.NE.AND P1, PT, R4, 0x1, PT ;  /* 0x000000010400780c */ /* 0x002fce0003f25270 */
[----:B------:R-:W3:Y:S01]  /*1170*/  LDC.64 R6, c[0x0][0xb10] ;  /* 0x0002c400ff067b82 */ /* 0x000ee20000000a00 */
[----:B--2---:R-:W-:-:S07]  /*1180*/  ISETP.NE.AND P2, PT, R14, 0x1, PT ;  /* 0x000000010e00780c */ /* 0x004fce0003f45270 */
[----:B------:R-:W1:Y:S08]  /*1190*/  LDC R12, c[0x0][0xb20] ;  /* 0x0002c800ff0c7b82 */ /* 0x000e700000000800 */
[----:B------:R-:W2:Y:S01]  /*11a0*/  LDC.64 R2, c[0x0][0xb28] ;  /* 0x0002ca00ff027b82 */ /* 0x000ea20000000a00 */
[----:B----4-:R-:W-:-:S04]  /*11b0*/  IMAD.HI.U32 R15, R16, R5, RZ ;  /* 0x00000005100f7227 */ /* 0x010fc800078e00ff */
[----:B------:R-:W-:-:S04]  /*11c0*/  IMAD.HI.U32 R5, R20, R5, RZ ;  /* 0x0000000514057227 */ /* 0x000fc800078e00ff */
[----:B---3--:R-:W-:-:S04]  /*11d0*/  IMAD.HI.U32 R18, R13, R6, RZ ;  /* 0x000000060d127227 */ /* 0x008fc800078e00ff */
[C---:B------:R-:W-:Y:S01]  /*11e0*/  IMAD.HI.U32 R22, R11.reuse, R6, RZ ;  /* 0x000000060b167227 */ /* 0x040fe200078e00ff */
[-C--:B------:R-:W-:Y:S02]  /*11f0*/  @P2 SHF.R.U32.HI R13, RZ, R7.reuse, R18 ;  /* 0x00000007ff0d2219 */ /* 0x080fe40000011612 */
[-C--:B-1----:R-:W-:Y:S02]  /*1200*/  @P1 SHF.R.U32.HI R16, RZ, R12.reuse, R15 ;  /* 0x0000000cff101219 */ /* 0x082fe4000001160f */
[----:B------:R-:W-:Y:S02]  /*1210*/  SHF.R.U32.HI R5, RZ, R12, R5 ;  /* 0x0000000cff057219 */ /* 0x000fe40000011605 */
[----:B------:R-:W-:Y:S02]  /*1220*/  SHF.R.U32.HI R22, RZ, R7, R22 ;  /* 0x00000007ff167219 */ /* 0x000fe40000011616 */
[----:B------:R-:W-:Y:S01]  /*1230*/  SEL R5, R20, R5, !P1 ;  /* 0x0000000514057207 */ /* 0x000fe20004800000 */
[----:B--2---:R-:W-:Y:S01]  /*1240*/  IMAD.HI.U32 R18, R16, R2, RZ ;  /* 0x0000000210127227 */ /* 0x004fe200078e00ff */
[----:B------:R-:W-:-:S02]  /*1250*/  SEL R21, R11, R22, !P2 ;  /* 0x000000160b157207 */ /* 0x000fc40005000000 */
[----:B------:R-:W-:Y:S01]  /*1260*/  IADD3 R7, PT, PT, -R5, RZ, RZ ;  /* 0x000000ff05077210 */ /* 0x000fe20007ffe1ff */
[----:B------:R-:W-:Y:S01]  /*1270*/  IMAD.HI.U32 R6, R13, R2, RZ ;  /* 0x000000020d067227 */ /* 0x000fe200078e00ff */
[----:B------:R-:W-:-:S03]  /*1280*/  @P0 SHF.R.U32.HI R16, RZ, R3, R18 ;  /* 0x00000003ff100219 */ /* 0x000fc60000011612 */
[----:B------:R-:W-:Y:S01]  /*1290*/  IMAD R7, R4, R7, R20 ;  /* 0x0000000704077224 */ /* 0x000fe200078e0214 */
[----:B------:R-:W-:Y:S01]  /*12a0*/  @P0 SHF.R.U32.HI R13, RZ, R3, R6 ;  /* 0x00000003ff0d0219 */ /* 0x000fe20000011606 */
[----:B------:R-:W-:-:S04]  /*12b0*/  IMAD R16, R16, R9, RZ ;  /* 0x0000000910107224 */ /* 0x000fc800078e02ff */
[----:B------:R-:W-:Y:S01]  /*12c0*/  IMAD R6, R13, R9, RZ ;  /* 0x000000090d067224 */ /* 0x000fe200078e02ff */
[----:B------:R-:W-:-:S04]  /*12d0*/  ISETP.GE.AND P1, PT, R5, R16, PT ;  /* 0x000000100500720c */ /* 0x000fc80003f26270 */
[----:B------:R-:W-:Y:S01]  /*12e0*/  ISETP.GE.OR P1, PT, R21, R6, P1 ;  /* 0x000000061500720c */ /* 0x000fe20000f26670 */
[----:B------:R-:W-:-:S05]  /*12f0*/  IMAD.HI.U32 R6, R5, R2, RZ ;  /* 0x0000000205067227 */ /* 0x000fca00078e00ff */
[----:B------:R-:W-:-:S04]  /*1300*/  SHF.R.U32.HI R6, RZ, R3, R6 ;  /* 0x00000003ff067219 */ /* 0x000fc80000011606 */
[----:B------:R-:W-:-:S03]  /*1310*/  SEL R6, R5, R6, !P0 ;  /* 0x0000000605067207 */ /* 0x000fc60004000000 */
[----:B------:R-:W-:Y:S01]  /*1320*/  @!P1 IMAD.HI.U32 R12, R21, R2, RZ ;  /* 0x00000002150c9227 */ /* 0x000fe200078e00ff */
[----:B------:R-:W-:-:S04]  /*1330*/  IADD3 R2, PT, PT, -R6, RZ, RZ ;  /* 0x000000ff06027210 */ /* 0x000fc80007ffe1ff */
[----:B------:R-:W-:Y:S01]  /*1340*/  @!P1 SHF.R.U32.HI R12, RZ, R3, R12 ;  /* 0x00000003ff0c9219 */ /* 0x000fe2000001160c */
[----:B------:R-:W-:-:S03]  /*1350*/  IMAD R2, R9, R2, R5 ;  /* 0x0000000209027224 */ /* 0x000fc600078e0205 */
[----:B------:R-:W-:-:S05]  /*1360*/  @!P1 SEL R3, R21, R12, !P0 ;  /* 0x0000000c15039207 */ /* 0x000fca0004000000 */
[--C-:B------:R-:W-:Y:S02]  /*1370*/  @!P1 IMAD.IADD R6, R6, 0x1, -R3.reuse ;  /* 0x0000000106069824 */ /* 0x100fe400078e0a03 */
[----:B------:R-:W-:Y:S01]  /*1380*/  @!P1 IMAD R3, R2, R13, R3 ;  /* 0x0000000d02039224 */ /* 0x000fe200078e0203 */
[----:B------:R-:W-:Y:S01]  /*1390*/  IADD3 R2, PT, PT, -R21, RZ, RZ ;  /* 0x000000ff15027210 */ /* 0x000fe20007ffe1ff */
[----:B------:R-:W-:Y:S02]  /*13a0*/  @!P1 IMAD R5, R6, R9, R21 ;  /* 0x0000000906059224 */ /* 0x000fe400078e0215 */
[----:B------:R-:W-:Y:S02]  /*13b0*/  @!P1 IMAD.MOV.U32 R21, RZ, RZ, R3 ;  /* 0x000000ffff159224 */ /* 0x000fe400078e0003 */
[----:B------:R-:W-:Y:S02]  /*13c0*/  IMAD R2, R14, R2, R11 ;  /* 0x000000020e027224 */ /* 0x000fe400078e020b */
[----:B------:R-:W-:-:S02]  /*13d0*/  IMAD R20, R5, R4, R7 ;  /* 0x0000000405147224 */ /* 0x000fc400078e0207 */
[----:B------:R-:W-:Y:S02]  /*13e0*/  IMAD R21, R21, R14, R2 ;  /* 0x0000000e15157224 */ /* 0x000fe400078e0202 */
.L_x_18:
[----:B------:R-:W-:Y:S05]  /*13f0*/  BRA.U UP3, `(.L_x_19) ;  /* 0x0000000103407547 */ /* 0x000fea000b800000 */
[----:B------:R-:W1:Y:S08]  /*1400*/  LDC.64 R4, c[0x0][0xb10] ;  /* 0x0002c400ff047b82 */ /* 0x000e700000000a00 */
[----:B------:R-:W2:Y:S08]  /*1410*/  LDC.64 R2, c[0x0][0xb18] ;  /* 0x0002c600ff027b82 */ /* 0x000eb00000000a00 */
[----:B------:R-:W3:Y:S08]  /*1420*/  LDC R6, c[0x0][0xb20] ;  /* 0x0002c800ff067b82 */ /* 0x000ef00000000800 */
[----:B------:R-:W4:Y:S01]  /*1430*/  LDC R12, c[0x0][0xb0c] ;  /* 0x0002c300ff0c7b82 */ /* 0x000f220000000800 */
[----:B-1----:R-:W-:-:S05]  /*1440*/  IMAD.HI.U32 R4, R21, R4, RZ ;  /* 0x0000000415047227 */ /* 0x002fca00078e00ff */
[----:B------:R-:W-:Y:S01]  /*1450*/  SHF.R.U32.HI R4, RZ, R5, R4 ;  /* 0x00000005ff047219 */ /* 0x000fe20000011604 */
[----:B--2---:R-:W-:Y:S01]  /*1460*/  IMAD.HI.U32 R3, R20, R3, RZ ;  /* 0x0000000314037227 */ /* 0x004fe200078e00ff */
[----:B------:R-:W-:-:S04]  /*1470*/  ISETP.NE.AND P0, PT, R2, 0x1, PT ;  /* 0x000000010200780c */ /* 0x000fc80003f05270 */
[----:B---3--:R-:W-:-:S04]  /*1480*/  SHF.R.U32.HI R3, RZ, R6, R3 ;  /* 0x00000006ff037219 */ /* 0x008fc80000011603 */
[----:B------:R-:W-:Y:S02]  /*1490*/  SEL R3, R20, R3, !P0 ;  /* 0x0000000314037207 */ /* 0x000fe40004000000 */
[----:B----4-:R-:W-:-:S04]  /*14a0*/  ISETP.NE.AND P1, PT, R12, 0x1, PT ;  /* 0x000000010c00780c */ /* 0x010fc80003f25270 */
[----:B------:R-:W-:-:S05]  /*14b0*/  SEL R6, R21, R4, !P1 ;  /* 0x0000000415067207 */ /* 0x000fca0004800000 */
[----:B------:R-:W-:Y:S02]  /*14c0*/  IMAD.IADD R4, R3, 0x1, -R6 ;  /* 0x0000000103047824 */ /* 0x000fe400078e0a06 */
[----:B------:R-:W-:Y:S02]  /*14d0*/  IMAD.IADD R3, R6, 0x1, -R3 ;  /* 0x0000000106037824 */ /* 0x000fe400078e0a03 */
[----:B------:R-:W-:Y:S02]  /*14e0*/  IMAD R21, R4, R12, R21 ;  /* 0x0000000c04157224 */ /* 0x000fe400078e0215 */
[----:B------:R-:W-:Y:S02]  /*14f0*/  IMAD R20, R3, R2, R20 ;  /* 0x0000000203147224 */ /* 0x000fe400078e0214 */
.L_x_19:
[----:B------:R-:W-:Y:S05]  /*1500*/  BRA.U !UP1, `(.L_x_20) ;  /* 0x00000001090c7547 */ /* 0x000fea000b800000 */
[----:B------:R-:W-:Y:S01]  /*1510*/  UCGABAR_WAIT ;  /* 0x0000000000007dc7 */ /* 0x000fe20008000000 */
[----:B------:R-:W-:Y:S01]  /*1520*/  CCTL.IVALL ;  /* 0x00000000ff00798f */ /* 0x000fe20002000000 */
[----:B------:R-:W-:Y:S05]  /*1530*/  BRA `(.L_x_21) ;  /* 0x0000000000047947 */ /* 0x000fea0003800000 */
.L_x_20:
[----:B------:R-:W-:Y:S06]  /*1540*/  BAR.SYNC.DEFER_BLOCKING 0x0 ;  /* 0x0000000000007b1d */ /* 0x000fec0000010000 */
.L_x_21:
[----:B------:R-:W-:Y:S05]  /*1550*/  BRA.U UP2, `(.L_x_22) ;  /* 0x0000001102847547 */ /* 0x000fea000b800000 */
[----:B------:R-:W1:Y:S01]  /*1560*/  LDCU UR4, c[0x0][0x38c] ;  /* 0x00007180ff0477ac */ /* 0x000e620008000800 */
[----:B------:R-:W2:Y:S01]  /*1570*/  LDC R9, c[0x0][0x370] ;  /* 0x0000dc00ff097b82 */ /* 0x000ea20000000800 */
[----:B------:R-:W-:Y:S01]  /*1580*/  IMAD.SHL.U32 R16, R11, 0x40, RZ ;  /* 0x000000400b107824 */ /* 0x000fe200078e00ff */
[----:B------:R-:W-:Y:S01]  /*1590*/  PLOP3.LUT P1, PT, PT, PT, UP5, 0x80, 0x8 ;  /* 0x000000000008781c */ /* 0x000fe20003f2f058 */
[----:B------:R-:W-:Y:S01]  /*15a0*/  HFMA2 R12, -RZ, RZ, 0, 0 ;  /* 0x00000000ff0c7431 */ /* 0x000fe200000001ff */
[----:B------:R-:W-:Y:S01]  /*15b0*/  UISETP.NE.AND UP1, UPT, UR10, URZ, UPT ;  /* 0x000000ff0a00728c */ /* 0x000fe2000bf25270 */
[----:B------:R-:W-:Y:S01]  /*15c0*/  ISETP.NE.AND P4, PT, R10, RZ, P5 ;  /* 0x000000ff0a00720c */ /* 0x000fe20002f85270 */
[----:B------:R-:W-:Y:S01]  /*15d0*/  IMAD.MOV.U32 R15, RZ, RZ, 0x1 ;  /* 0x00000001ff0f7424 */ /* 0x000fe200078e00ff */
[----:B------:R-:W-:Y:S01]  /*15e0*/  PLOP3.LUT P1, PT, P1, PT, PT, 0x8, 0x80 ;  /* 0x000000000080781c */ /* 0x000fe20000f2e170 */
[----:B------:R-:W3:Y:S01]  /*15f0*/  LDC R0, c[0x0][0x374] ;  /* 0x0000dd00ff007b82 */ /* 0x000ee20000000800 */
[----:B------:R-:W-:Y:S01]  /*1600*/  IMAD.MOV.U32 R14, RZ, RZ, RZ ;  /* 0x000000ffff0e7224 */ /* 0x000fe200078e00ff */
[----:B------:R-:W-:Y:S01]  /*1610*/  MOV R8, 0x1 ;  /* 0x0000000100087802 */ /* 0x000fe20000000f00 */
[----:B------:R-:W-:Y:S01]  /*1620*/  IMAD.MOV.U32 R10, RZ, RZ, RZ ;  /* 0x000000ffff0a7224 */ /* 0x000fe200078e00ff */
[----:B------:R-:W-:Y:S01]  /*1630*/  LOP3.LUT R16, R16, 0x40, RZ, 0xc0, !PT ;  /* 0x0000004010107812 */ /* 0x000fe200078ec0ff */
[----:B------:R-:W4:Y:S01]  /*1640*/  LDCU.64 UR14, c[0x0][0x348] ;  /* 0x00006900ff0e77ac */ /* 0x000f220008000a00 */
[----:B-1----:R-:W-:-:S02]  /*1650*/  UIADD3 UR5, UPT, UPT, UR4, 0x1f, URZ ;  /* 0x0000001f04057890 */ /* 0x002fc4000fffe0ff */
[----:B------:R-:W-:Y:S02]  /*1660*/  USEL UR22, UR6, 0x2, UP1 ;  /* 0x0000000206167887 */ /* 0x000fe40008800000 */
[----:B------:R-:W-:Y:S01]  /*1670*/  USHF.R.S32.HI UR7, URZ, 0x1f, UR5 ;  /* 0x0000001fff077899 */ /* 0x000fe20008011405 */
[----:B------:R-:W-:-:S03]  /*1680*/  UMOV UR23, URZ ;  /* 0x000000ff00177c82 */ /* 0x000fc60008000000 */
[----:B------:R-:W-:Y:S02]  /*1690*/  ULEA.HI UR7, UR7, UR5, URZ, 0x5 ;  /* 0x0000000507077291 */ /* 0x000fe4000f8f28ff */
[----:B------:R-:W-:Y:S02]  /*16a0*/  UIADD3 UR5, UPT, UPT, UR4, -0x1, URZ ;  /* 0xffffffff04057890 */ /* 0x000fe4000fffe0ff */
[----:B------:R-:W-:Y:S02]  /*16b0*/  USHF.R.S32.HI UR7, URZ, 0x5, UR7 ;  /* 0x00000005ff077899 */ /* 0x000fe40008011407 */
[----:B------:R-:W-:Y:S02]  /*16c0*/  UISETP.GE.U32.AND UP2, UPT, UR5, -0x3f, UPT ;  /* 0xffffffc10500788c */ /* 0x000fe4000bf46070 */
[----:B------:R-:W-:Y:S02]  /*16d0*/  UISETP.LT.U32.AND UP0, UPT, UR7, 0x3, UPT ;  /* 0x000000030700788c */ /* 0x000fe4000bf01070 */
[----:B------:R-:W-:-:S02]  /*16e0*/  UIADD3 UR4, UPT, UPT, UR4, 0x3e, URZ ;  /* 0x0000003e04047890 */ /* 0x000fc4000fffe0ff */
[----:B------:R-:W-:-:S04]  /*16f0*/  USEL UR5, UR7, 0x3, UP0 ;  /* 0x0000000307057887 */ /* 0x000fc80008000000 */
[----:B------:R-:W-:Y:S02]  /*1700*/  UIADD3 UR21, UPT, UPT, UR5, -0x1, URZ ;  /* 0xffffffff05157890 */ /* 0x000fe4000fffe0ff */
[----:B------:R-:W-:Y:S02]  /*1710*/  @UP2 UIADD3 UR21, UPT, UPT, UR5, URZ, URZ ;  /* 0x000000ff05152290 */ /* 0x000fe4000fffe0ff */
[----:B------:R-:W-:Y:S02]  /*1720*/  UIADD3 UR24, UPT, UPT, UR7, -UR5, URZ ;  /* 0x8000000507187290 */ /* 0x000fe4000fffe0ff */
[----:B------:R-:W-:Y:S02]  /*1730*/  UIADD3 UR13, UPT, UPT, UR21, 0x1, URZ ;  /* 0x00000001150d7890 */ /* 0x000fe4000fffe0ff */
[----:B--2-4-:R-:W-:-:S12]  /*1740*/  UIADD3 UR21, UPT, UPT, -UR21, URZ, URZ ;  /* 0x000000ff15157290 */ /* 0x014fd8000fffe1ff */
.L_x_42:
[----:B------:R-:W-:Y:S01]  /*1750*/  UISETP.NE.AND UP0, UPT, UR37, URZ, UPT ;  /* 0x000000ff2500728c */ /* 0x000fe2000bf05270 */
[----:B------:R-:W1:Y:S08]  /*1760*/  S2UR UR37, SR_CgaCtaId ;  /* 0x00000000002579c3 */ /* 0x000e700000008800 */
[----:B------:R-:W-:Y:S05]  /*1770*/  BRA.U UP0, `(.L_x_23) ;  /* 0x0000000100347547 */ /* 0x000fea000b800000 */
[----:B------:R-:W2:Y:S01]  /*1780*/  S2R R2, SR_CgaCtaId ;  /* 0x0000000000027919 */ /* 0x000ea20000008800 */
[----:B------:R-:W-:-:S04]  /*1790*/  MOV R3, 0x400 ;  /* 0x0000040000037802 */ /* 0x000fc80000000f00 */
[----:B--2---:R-:W-:Y:S02]  /*17a0*/  LEA R3, R2, R3, 0x18 ;  /* 0x0000000302037211 */ /* 0x004fe400078ec0ff */
[----:B------:R-:W-:-:S03]  /*17b0*/  SHF.L.U32 R2, R8, 0x1f, RZ ;  /* 0x0000001f08027819 */ /* 0x000fc600000006ff */
[----:B------:R-:W-:-:S04]  /*17c0*/  IMAD R3, R10, 0x8, R3 ;  /* 0x000000080a037824 */ /* 0x000fc800078e0203 */
[----:B------:R-:W2:Y:S02]  /*17d0*/  SYNCS.PHASECHK.TRANS64.TRYWAIT P0, [R3+URZ+0xf0], R2 ;  /* 0x0000f002030075a7 */ /* 0x000ea400080011ff */
[----:B--2---:R-:W-:Y:S05]  /*17e0*/  @!P0 BRA `(.L_x_24) ;  /* 0x0000006c00a48947 */ /* 0x004fea0003800000 */
.L_x_148:
[----:B------:R-:W-:Y:S01]  /*17f0*/  VIADD R10, R10, 0x1 ;  /* 0x000000010a0a7836 */ /* 0x000fe20000000000 */
[----:B------:R2:W-:Y:S04]  /*1800*/  SYNCS.ARRIVE.TRANS64.A1T0 RZ, [R3+URZ+0xe0], RZ ;  /* 0x0000e0ff03ff79a7 */ /* 0x0005e800081000ff */
[----:B------:R-:W-:-:S04]  /*1810*/  ISETP.NE.AND P0, PT, R10, 0x2, PT ;  /* 0x000000020a00780c */ /* 0x000fc80003f05270 */
[----:B------:R-:W-:Y:S02]  /*1820*/  SEL R10, R10, RZ, P0 ;  /* 0x000000ff0a0a7207 */ /* 0x000fe40000000000 */
[----:B--2---:R-:W-:-:S04]  /*1830*/  SEL R3, RZ, 0x1, P0 ;  /* 0x00000001ff037807 */ /* 0x004fc80000000000 */
[----:B------:R-:W-:-:S07]  /*1840*/  LOP3.LUT R8, R8, R3, RZ, 0x3c, !PT ;  /* 0x0000000308087212 */ /* 0x000fce00078e3cff */
.L_x_23:
[----:B------:R-:W-:Y:S01]  /*1850*/  UMOV UR6, 0x400 ;  /* 0x0000040000067882 */ /* 0x000fe20000000000 */
[----:B------:R-:W-:Y:S01]  /*1860*/  LEA.HI R3, R21, R21, RZ, 0x1 ;  /* 0x0000001515037211 */ /* 0x000fe200078f08ff */
[----:B-1----:R-:W-:Y:S01]  /*1870*/  ULEA UR6, UR37, UR6, 0x18 ;  /* 0x0000000625067291 */ /* 0x002fe2000f8ec0ff */
[----:B------:R-:W-:Y:S01]  /*1880*/  SHF.L.U32 R2, R15, 0x1f, RZ ;  /* 0x0000001f0f027819 */ /* 0x000fe200000006ff */
[----:B------:R-:W-:Y:S01]  /*1890*/  UISETP.GE.U32.AND UP0, UPT, UR4, 0x3f, UPT ;  /* 0x0000003f0400788c */ /* 0x000fe2000bf06070 */
[C---:B------:R-:W-:Y:S01]  /*18a0*/  R2UR UR9, R16.reuse ;  /* 0x00000000100972ca */ /* 0x040fe200000e0000 */
[----:B------:R-:W-:Y:S01]  /*18b0*/  ULEA UR8, UR23, UR6, 0x3 ;  /* 0x0000000617087291 */ /* 0x000fe2000f8e18ff */
[----:B------:R-:W-:Y:S01]  /*18c0*/  IMAD.SHL.U32 R3, R3, 0x40, RZ ;  /* 0x0000004003037824 */ /* 0x000fe200078e00ff */
[----:B------:R-:W-:Y:S01]  /*18d0*/  R2UR UR11, R16 ;  /* 0x00000000100b72ca */ /* 0x000fe200000e0000 */
[----:B------:R-:W-:-:S03]  /*18e0*/  UMOV UR25, URZ ;  /* 0x000000ff00197c82 */ /* 0x000fc60008000000 */
[----:B------:R-:W-:-:S03]  /*18f0*/  R2UR UR35, R3 ;  /* 0x00000000032372ca */ /* 0x000fc600000e0000 */
[----:B------:R1:W2:Y:S01]  /*1900*/  SYNCS.PHASECHK.TRANS64.TRYWAIT P0, [UR8+0x18], R2 ;  /* 0x00001802ff0075a7 */ /* 0x0002a20008001108 */
[----:B------:R-:W-:-:S09]  /*1910*/  R2UR UR8, R20 ;  /* 0x00000000140872ca */ /* 0x000fd200000e0000 */
[----:B------:R-:W-:-:S04]  /*1920*/  ULOP3.LUT UR35, UR9, 0xffffff80, UR35, 0xf8, !UPT ;  /* 0xffffff8009237892 */ /* 0x000fc8000f8ef823 */
[----:B------:R-:W-:Y:S01]  /*1930*/  ULEA UR11, UR8, UR11, 0x7 ;  /* 0x0000000b080b7291 */ /* 0x000fe2000f8e38ff */
[----:B------:R-:W-:Y:S11]  /*1940*/  BRA.U !UP0, `(.L_x_25) ;  /* 0x0000000108bc7547 */ /* 0x000ff6000b800000 */
[----:B------:R-:W-:Y:S01]  /*1950*/  UMOV UR16, UR21 ;  /* 0x0000001500107c82 */ /* 0x000fe20008000000 */
[----:B------:R-:W-:Y:S01]  /*1960*/  UMOV UR17, UR23 ;  /* 0x0000001700117c82 */ /* 0x000fe20008000000 */
[----:B------:R-:W-:-:S05]  /*1970*/  UMOV UR34, URZ ;  /* 0x000000ff00227c82 */ /* 0x000fca0008000000 */
.L_x_31:
[----:B------:R-:W-:Y:S01]  /*1980*/  ULEA UR33, UR17, UR6, 0x3 ;  /* 0x0000000611217291 */ /* 0x000fe2000f8e18ff */
[----:B------:R-:W-:Y:S01]  /*1990*/  @P5 MOV R3, 0x4000 ;  /* 0x0000400000035802 */ /* 0x000fe20000000f00 */
[----:B-12-4-:R-:W-:Y:S10]  /*19a0*/  @P0 BRA `(.L_x_26) ;  /* 0x00000000000c0947 */ /* 0x016ff40003800000 */
[----:B------:R-:W-:-:S04]  /*19b0*/  SHF.L.U32 R5, R15, 0x1f, RZ ;  /* 0x0000001f0f057819 */ /* 0x000fc800000006ff */
[----:B------:R-:W2:Y:S02]  /*19c0*/  SYNCS.PHASECHK.TRANS64.TRYWAIT P0, [UR33+0x18], R5 ;  /* 0x00001805ff0075a7 */ /* 0x000ea40008001121 */
[----:B--2---:R-:W-:Y:S05]  /*19d0*/  @!P0 BRA `(.L_x_27) ;  /* 0x0000006c003c8947 */ /* 0x004fea0003800000 */
.L_x_26:
[----:B------:R2:W-:Y:S01]  /*19e0*/  @P5 SYNCS.ARRIVE.TRANS64 RZ, [UR33], R3 ;  /* 0x00000003ffff59a7 */ /* 0x0005e20008000021 */
[----:B------:R-:W-:Y:S02]  /*19f0*/  ULOP3.LUT UR8, UR22, 0x2, URZ, 0xfc, !UPT ;  /* 0x0000000216087892 */ /* 0x000fe4000f8efcff */
[----:B------:R-:W-:Y:S02]  /*1a00*/  UIADD3 UR16, UPT, UPT, UR16, 0x1, URZ ;  /* 0x0000000110107890 */ /* 0x000fe4000fffe0ff */
[----:B------:R-:W-:Y:S02]  /*1a10*/  UISETP.NE.AND UP0, UPT, UR8, 0x2, UPT ;  /* 0x000000020800788c */ /* 0x000fe4000bf05270 */
[----:B------:R-:W-:-:S07]  /*1a20*/  UISETP.NE.AND UP2, UPT, UR16, 0x1, UPT ;  /* 0x000000011000788c */ /* 0x000fce000bf45270 */
[----:B------:R-:W-:Y:S05]  /*1a30*/  BRA.U UP0, `(.L_x_28) ;  /* 0x0000000100047547 */ /* 0x000fea000b800000 */
[----:B------:R-:W-:Y:S05]  /*1a40*/  BPT.TRAP 0x1 ;  /* 0x000000040000795c */ /* 0x000fea0000300000 */
.L_x_28:
[----:B------:R-:W-:Y:S04]  /*1a50*/  BSSY.RECONVERGENT B0, `(.L_x_29) ;  /* 0x0000003000007945 */ /* 0x000fe80003800200 */
[----:B------:R-:W-:Y:S05]  /*1a60*/  @!P4 BRA `(.L_x_30) ;  /* 0x000000000004c947 */ /* 0x000fea0003800000 */
[----:B------:R-:W-:Y:S05]  /*1a70*/  BPT.TRAP 0x1 ;  /* 0x000000040000795c */ /* 0x000fea0000300000 */
.L_x_30:
[----:B------:R-:W-:Y:S05]  /*1a80*/  BSYNC.RECONVERGENT B0 ;  /* 0x0000000000007941 */ /* 0x000fea0003800200 */
.L_x_29:
[----:B------:R-:W-:Y:S02]  /*1a90*/  UIADD3 UR23, UPT, UPT, UR17, 0x1, URZ ;  /* 0x0000000111177890 */ /* 0x000fe4000fffe0ff */
[----:B------:R-:W-:Y:S02]  /*1aa0*/  UIADD3 UR28, UP1, UPT, UR14, 0x80, URZ ;  /* 0x000000800e1c7890 */ /* 0x000fe4000ff3e0ff */
[----:B------:R-:W-:Y:S02]  /*1ab0*/  UISETP.NE.AND UP0, UPT, UR23, 0x3, UPT ;  /* 0x000000031700788c */ /* 0x000fe4000bf05270 */
[----:B------:R-:W-:Y:S02]  /*1ac0*/  ULOP3.LUT UR33, UR33, 0xfefffff8, URZ, 0xc0, !UPT ;  /* 0xfefffff821217892 */ /* 0x000fe4000f8ec0ff */
[----:B------:R-:W-:Y:S02]  /*1ad0*/  USEL UR9, URZ, 0x1, UP0 ;  /* 0x00000001ff097887 */ /* 0x000fe40008000000 */
[----:B------:R-:W-:-:S02]  /*1ae0*/  USEL UR23, UR23, URZ, UP0 ;  /* 0x000000ff17177287 */ /* 0x000fc40008000000 */
[----:B------:R-:W-:Y:S02]  /*1af0*/  UIADD3 UR26, UP0, UPT, UR14, 0x180, URZ ;  /* 0x000001800e1a7890 */ /* 0x000fe4000ff1e0ff */
[----:B------:R-:W-:Y:S01]  /*1b00*/  ULEA UR8, UR23, UR6, 0x3 ;  /* 0x0000000617087291 */ /* 0x000fe2000f8e18ff */
[----:B------:R-:W-:Y:S01]  /*1b10*/  LOP3.LUT R15, R15, UR9, RZ, 0x3c, !PT ;  /* 0x000000090f0f7c12 */ /* 0x000fe2000f8e3cff */
[----:B------:R-:W-:Y:S02]  /*1b20*/  UIADD3.X UR29, UPT, UPT, URZ, UR15, URZ, UP1, !UPT ;  /* 0x0000000fff1d7290 */ /* 0x000fe40008ffe4ff */
[----:B------:R-:W-:Y:S01]  /*1b30*/  UIADD3.X UR27, UPT, UPT, URZ, UR15, URZ, UP0, !UPT ;  /* 0x0000000fff1b7290 */ /* 0x000fe200087fe4ff */
[----:B-1----:R-:W-:Y:S01]  /*1b40*/  SHF.L.U32 R2, R15, 0x1f, RZ ;  /* 0x0000001f0f027819 */ /* 0x002fe200000006ff */
[----:B------:R-:W-:Y:S01]  /*1b50*/  UMOV UR18, 0x0 ;  /* 0x0000000000127882 */ /* 0x000fe20000000000 */
[----:B------:R-:W-:Y:S01]  /*1b60*/  UMOV UR19, 0x10000000 ;  /* 0x1000000000137882 */ /* 0x000fe20000000000 */
[----:B------:R-:W-:Y:S01]  /*1b70*/  UMOV UR10, UR34 ;  /* 0x00000022000a7c82 */ /* 0x000fe20008000000 */
[----:B------:R4:W1:Y:S01]  /*1b80*/  SYNCS.PHASECHK.TRANS64.TRYWAIT P0, [UR8+0x18], R2 ;  /* 0x00001802ff0075a7 */ /* 0x0008620008001108 */
[----:B------:R-:W-:Y:S01]  /*1b90*/  ULEA UR8, UR17, UR6, 0xc ;  /* 0x0000000611087291 */ /* 0x000fe2000f8e60ff */
[----:B------:R-:W-:Y:S01]  /*1ba0*/  UMOV UR12, UR36 ;  /* 0x00000024000c7c82 */ /* 0x000fe20008000000 */
[----:B------:R-:W-:-:S02]  /*1bb0*/  UMOV UR9, UR33 ;  /* 0x0000002100097c82 */ /* 0x000fc40008000000 */
[----:B------:R-:W-:Y:S02]  /*1bc0*/  UIADD3 UR32, UPT, UPT, UR8, 0x4300, URZ ;  /* 0x0000430008207890 */ /* 0x000fe4000fffe0ff */
[----:B------:R-:W-:Y:S01]  /*1bd0*/  UIADD3 UR8, UPT, UPT, UR8, 0x7300, URZ ;  /* 0x0000730008087890 */ /* 0x000fe2000fffe0ff */
[----:B------:R-:W-:Y:S01]  /*1be0*/  UMOV UR25, UR13 ;  /* 0x0000000d00197c82 */ /* 0x000fe20008000000 */
[----:B------:R-:W-:-:S05]  /*1bf0*/  UMOV UR17, UR23 ;  /* 0x0000001700117c82 */ /* 0x000fca0008000000 */
[----:B------:R2:W-:Y:S02]  /*1c00*/  UTMALDG.3D.2CTA [UR32], [UR28], desc[UR18] ;  /* 0x000012201c0075b4 */ /* 0x0005e40008211000 */
[----:B------:R4:W-:Y:S01]  /*1c10*/  UTMALDG.3D.2CTA [UR8], [UR26], desc[UR18] ;  /* 0x000012081a0075b4 */ /* 0x0009e20008211000 */
[----:B--2---:R-:W-:Y:S01]  /*1c20*/  UIADD3 UR34, UPT, UPT, UR34, 0x20, URZ ;  /* 0x0000002022227890 */ /* 0x004fe2000fffe0ff */
[----:B------:R-:W-:Y:S11]  /*1c30*/  BRA.U UP2, `(.L_x_31) ;  /* 0xfffffffd02507547 */ /* 0x000ff6000b83ffff */
.L_x_25:
[----:B----4-:R-:W-:Y:S01]  /*1c40*/  ULEA UR8, UR23, UR6, 0x3 ;  /* 0x0000000617087291 */ /* 0x010fe2000f8e18ff */
[----:B-1----:R-:W-:Y:S01]  /*1c50*/  SHF.L.U32 R2, R15, 0x1f, RZ ;  /* 0x0000001f0f027819 */ /* 0x002fe200000006ff */
[----:B------:R-:W-:Y:S01]  /*1c60*/  @!P1 SYNCS.ARRIVE.TRANS64.A1T0 RZ, [UR6+0x78], RZ ;  /* 0x000078ffffff99a7 */ /* 0x000fe20008100006 */
[----:B------:R-:W-:-:S06]  /*1c70*/  UISETP.GT.AND UP0, UPT, UR7, UR5, UPT ;  /* 0x000000050700728c */ /* 0x000fcc000bf04270 */
[----:B--2---:R1:W2:Y:S03]  /*1c80*/  SYNCS.PHASECHK.TRANS64.TRYWAIT P0, [UR8+0x18], R2 ;  /* 0x00001802ff0075a7 */ /* 0x0042a60008001108 */
[----:B------:R-:W-:Y:S05]  /*1c90*/  BRA.U !UP0, `(.L_x_32) ;  /* 0x0000000108bc7547 */ /* 0x000fea000b800000 */
[----:B------:R-:W-:Y:S01]  /*1ca0*/  UIADD3 UR26, UPT, UPT, UR24, UR25, URZ ;  /* 0x00000019181a7290 */ /* 0x000fe2000fffe0ff */
[----:B------:R-:W-:-:S11]  /*1cb0*/  UMOV UR27, UR23 ;  /* 0x00000017001b7c82 */ /* 0x000fd60008000000 */
.L_x_38:
[----:B------:R-:W-:Y:S01]  /*1cc0*/  ULEA UR17, UR27, UR6, 0x3 ;  /* 0x000000061b117291 */ /* 0x000fe2000f8e18ff */
[----:B--2---:R-:W-:Y:S01]  /*1cd0*/  @P5 MOV R3, 0x4000 ;  /* 0x0000400000035802 */ /* 0x004fe20000000f00 */
[----:B-12---:R-:W-:Y:S10]  /*1ce0*/  @P0 BRA `(.L_x_33) ;  /* 0x00000000000c0947 */ /* 0x006ff40003800000 */
[----:B------:R-:W-:-:S04]  /*1cf0*/  SHF.L.U32 R5, R15, 0x1f, RZ ;  /* 0x0000001f0f057819 */ /* 0x000fc800000006ff */
[----:B------:R-:W2:Y:S02]  /*1d00*/  SYNCS.PHASECHK.TRANS64.TRYWAIT P0, [UR17+0x18], R5 ;  /* 0x00001805ff0075a7 */ /* 0x000ea40008001111 */
[----:B--2---:R-:W-:Y:S05]  /*1d10*/  @!P0 BRA `(.L_x_34) ;  /* 0x0000006800848947 */ /* 0x004fea0003800000 */
.L_x_33:
[----:B------:R2:W-:Y:S01]  /*1d20*/  @P5 SYNCS.ARRIVE.TRANS64 RZ, [UR17], R3 ;  /* 0x00000003ffff59a7 */ /* 0x0005e20008000011 */
[----:B------:R-:W-:-:S04]  /*1d30*/  ULOP3.LUT UR8, UR22, 0x2, URZ, 0xfc, !UPT ;  /* 0x0000000216087892 */ /* 0x000fc8000f8efcff */
[----:B------:R-:W-:-:S09]  /*1d40*/  UISETP.NE.AND UP0, UPT, UR8, 0x2, UPT ;  /* 0x000000020800788c */ /* 0x000fd2000bf05270 */
[----:B------:R-:W-:Y:S05]  /*1d50*/  BRA.U UP0, `(.L_x_35) ;  /* 0x0000000100047547 */ /* 0x000fea000b800000 */
[----:B------:R-:W-:Y:S05]  /*1d60*/  BPT.TRAP 0x1 ;  /* 0x000000040000795c */ /* 0x000fea0000300000 */
.L_x_35:
[----:B------:R-:W-:Y:S04]  /*1d70*/  BSSY.RECONVERGENT B0, `(.L_x_36) ;  /* 0x0000003000007945 */ /* 0x000fe80003800200 */
[----:B------:R-:W-:Y:S05]  /*1d80*/  @!P4 BRA `(.L_x_37) ;  /* 0x000000000004c947 */ /* 0x000fea0003800000 */
[----:B------:R-:W-:Y:S05]  /*1d90*/  BPT.TRAP 0x1 ;  /* 0x000000040000795c */ /* 0x000fea0000300000 */
.L_x_37:
[----:B------:R-:W-:Y:S05]  /*1da0*/  BSYNC.RECONVERGENT B0 ;  /* 0x0000000000007941 */ /* 0x000fea0003800200 */
.L_x_36:
[----:B------:R-:W-:Y:S02]  /*1db0*/  UIADD3 UR23, UPT, UPT, UR27, 0x1, URZ ;  /* 0x000000011b177890 */ /* 0x000fe4000fffe0ff */
[----:B------:R-:W-:Y:S02]  /*1dc0*/  UIADD3 UR32, UP1, UPT, UR14, 0x80, URZ ;  /* 0x000000800e207890 */ /* 0x000fe4000ff3e0ff */
[----:B------:R-:W-:Y:S02]  /*1dd0*/  UISETP.NE.AND UP0, UPT, UR23, 0x3, UPT ;  /* 0x000000031700788c */ /* 0x000fe4000bf05270 */
[----:B------:R-:W-:Y:S02]  /*1de0*/  USHF.L.U32 UR18, UR25, 0x5, URZ ;  /* 0x0000000519127899 */ /* 0x000fe400080006ff */
[----:B------:R-:W-:Y:S02]  /*1df0*/  USEL UR9, URZ, 0x1, UP0 ;  /* 0x00000001ff097887 */ /* 0x000fe40008000000 */
[----:B------:R-:W-:-:S02]  /*1e00*/  USEL UR23, UR23, URZ, UP0 ;  /* 0x000000ff17177287 */ /* 0x000fc40008000000 */
[----:B------:R-:W-:Y:S02]  /*1e10*/  UIADD3 UR30, UP0, UPT, UR14, 0x180, URZ ;  /* 0x000001800e1e7890 */ /* 0x000fe4000ff1e0ff */
[----:B------:R-:W-:Y:S01]  /*1e20*/  ULEA UR8, UR23, UR6, 0x3 ;  /* 0x0000000617087291 */ /* 0x000fe2000f8e18ff */
[----:B------:R-:W-:Y:S01]  /*1e30*/  LOP3.LUT R15, R15, UR9, RZ, 0x3c, !PT ;  /* 0x000000090f0f7c12 */ /* 0x000fe2000f8e3cff */
[----:B------:R-:W-:Y:S02]  /*1e40*/  ULOP3.LUT UR17, UR17, 0xfefffff8, URZ, 0xc0, !UPT ;  /* 0xfefffff811117892 */ /* 0x000fe4000f8ec0ff */
[----:B------:R-:W-:Y:S01]  /*1e50*/  UIADD3.X UR33, UPT, UPT, URZ, UR15, URZ, UP1, !UPT ;  /* 0x0000000fff217290 */ /* 0x000fe20008ffe4ff */
[----:B-1----:R-:W-:Y:S01]  /*1e60*/  SHF.L.U32 R2, R15, 0x1f, RZ ;  /* 0x0000001f0f027819 */ /* 0x002fe200000006ff */
[----:B------:R-:W-:Y:S01]  /*1e70*/  UIADD3.X UR31, UPT, UPT, URZ, UR15, URZ, UP0, !UPT ;  /* 0x0000000fff1f7290 */ /* 0x000fe200087fe4ff */
[----:B------:R-:W-:Y:S02]  /*1e80*/  UMOV UR28, 0x0 ;  /* 0x00000000001c7882 */ /* 0x000fe40000000000 */
[----:B------:R4:W1:Y:S01]  /*1e90*/  SYNCS.PHASECHK.TRANS64.TRYWAIT P0, [UR8+0x18], R2 ;  /* 0x00001802ff0075a7 */ /* 0x0008620008001108 */
[----:B------:R-:W-:Y:S01]  /*1ea0*/  ULEA UR8, UR27, UR6, 0xc ;  /* 0x000000061b087291 */ /* 0x000fe2000f8e60ff */
[----:B------:R-:W-:Y:S01]  /*1eb0*/  UMOV UR29, 0x10000000 ;  /* 0x10000000001d7882 */ /* 0x000fe20000000000 */
[----:B------:R-:W-:-:S02]  /*1ec0*/  UMOV UR19, UR35 ;  /* 0x0000002300137c82 */ /* 0x000fc40008000000 */
[----:B------:R-:W-:Y:S02]  /*1ed0*/  UIADD3 UR16, UPT, UPT, UR8, 0x4300, URZ ;  /* 0x0000430008107890 */ /* 0x000fe4000fffe0ff */
[----:B------:R-:W-:Y:S01]  /*1ee0*/  UIADD3 UR8, UPT, UPT, UR8, 0x7300, URZ ;  /* 0x0000730008087890 */ /* 0x000fe2000fffe0ff */
[----:B------:R-:W-:Y:S01]  /*1ef0*/  UMOV UR20, UR36 ;  /* 0x0000002400147c82 */ /* 0x000fe20008000000 */
[----:B------:R-:W-:Y:S01]  /*1f00*/  UMOV UR12, UR36 ;  /* 0x00000024000c7c82 */ /* 0x000fe20008000000 */
[----:B------:R-:W-:Y:S01]  /*1f10*/  UMOV UR9, UR17 ;  /* 0x0000001100097c82 */ /* 0x000fe20008000000 */
[----:B------:R-:W-:Y:S01]  /*1f20*/  UMOV UR10, UR18 ;  /* 0x00000012000a7c82 */ /* 0x000fe20008000000 */
[----:B------:R-:W-:Y:S02]  /*1f30*/  UIADD3 UR25, UPT, UPT, UR25, 0x1, URZ ;  /* 0x0000000119197890 */ /* 0x000fe4000fffe0ff */
[----:B------:R4:W-:Y:S01]  /*1f40*/  UTMALDG.3D.2CTA [UR16], [UR32], desc[UR28] ;  /* 0x00001c10200075b4 */ /* 0x0009e20008211000 */
[----:B------:R-:W-:Y:S01]  /*1f50*/  UMOV UR27, UR23 ;  /* 0x00000017001b7c82 */ /* 0x000fe20008000000 */
[----:B------:R-:W-:Y:S01]  /*1f60*/  UISETP.NE.AND UP0, UPT, UR25, UR26, UPT ;  /* 0x0000001a1900728c */ /* 0x000fe2000bf05270 */
[----:B------:R4:W-:Y:S08]  /*1f70*/  UTMALDG.3D.2CTA [UR8], [UR30], desc[UR28] ;  /* 0x00001c081e0075b4 */ /* 0x0009f00008211000 */
[----:B----4-:R-:W-:Y:S05]  /*1f80*/  BRA.U UP0, `(.L_x_38) ;  /* 0xfffffffd004c7547 */ /* 0x010fea000b83ffff */
.L_x_32:
[----:B-1----:R-:W-:Y:S01]  /*1f90*/  LEA R2, R14, UR6, 0x3 ;  /* 0x000000060e027c11 */ /* 0x002fe2000f8e18ff */
[----:B------:R-:W-:Y:S01]  /*1fa0*/  NOP ;  /* 0x0000000000007918 */ /* 0x000fe20000000000 */
[----:B--2---:R-:W-:Y:S02]  /*1fb0*/  SHF.L.U32 R3, R12, 0x1f, RZ ;  /* 0x0000001f0c037819 */ /* 0x004fe400000006ff */
[----:B------:R-:W-:Y:S02]  /*1fc0*/  LEA R4, R14, UR6, 0x4 ;  /* 0x000000060e047c11 */ /* 0x000fe4000f8e20ff */
[----:B------:R-:W1:Y:S02]  /*1fd0*/  SYNCS.PHASECHK.TRANS64.TRYWAIT P0, [R2+URZ+0x80], R3 ;  /* 0x00008003020075a7 */ /* 0x000e6400080011ff */
[----:B-1----:R-:W-:Y:S05]  /*1fe0*/  @!P0 BRA `(.L_x_39) ;  /* 0x0000006400e88947 */ /* 0x002fea0003800000 */
.L_x_151:
[----:B------:R-:W2:Y:S01]  /*1ff0*/  LDS.128 R4, [R4+0x110] ;  /* 0x0001100004047984 */ /* 0x000ea20000000c00 */
[----:B------:R-:W-:Y:S01]  /*2000*/  ISETP.GE.AND P0, PT, R26, 0x1, PT ;  /* 0x000000011a00780c */ /* 0x000fe20003f06270 */
[----:B-1----:R-:W-:Y:S01]  /*2010*/  VIADD R2, R2, 0x90 ;  /* 0x0000009002027836 */ /* 0x002fe20000000000 */
[----:B------:R-:W-:Y:S01]  /*2020*/  @!PT LDS RZ, [RZ] ;  /* 0x00000000fffff984 */ /* 0x000fe20000000800 */
[----:B------:R-:W-:Y:S01]  /*2030*/  @!PT LDS RZ, [RZ] ;  /* 0x00000000fffff984 */ /* 0x000fe20000000800 */
[----:B------:R-:W-:Y:S01]  /*2040*/  @!PT LDS RZ, [RZ] ;  /* 0x00000000fffff984 */ /* 0x000fe20000000800 */
[----:B------:R-:W-:Y:S01]  /*2050*/  @!PT LDS RZ, [RZ] ;  /* 0x00000000fffff984 */ /* 0x000fe20000000800 */
[----:B------:R1:W-:Y:S06]  /*2060*/  MEMBAR.ALL.CTA ;  /* 0x0000000000007992 */ /* 0x0003ec0000008000 */
[----:B-1----:R-:W1:Y:S01]  /*2070*/  FENCE.VIEW.ASYNC.S ;  /* 0x00000000000073c6 */ /* 0x002e620000000000 */
[----:B------:R-:W-:-:S04]  /*2080*/  PRMT R2, RZ, 0x654, R2 ;  /* 0x00000654ff027816 */ /* 0x000fc80000000002 */
[----:B-1----:R1:W-:Y:S01]  /*2090*/  SYNCS.ARRIVE.TRANS64.RED.A1T0 RZ, [R2+URZ], RZ ;  /* 0x000000ff02ff79a7 */ /* 0x0023e200081004ff */
[----:B--2---:R-:W-:-:S13]  /*20a0*/  LOP3.LUT P2, RZ, R6, 0x1, RZ, 0xc0, !PT ;  /* 0x0000000106ff7812 */ /* 0x004fda000784c0ff */
[----:B------:R-:W-:Y:S01]  /*20b0*/  @P2 SHF.R.U32.HI R3, RZ, 0x10, R5 ;  /* 0x00000010ff032819 */ /* 0x000fe20000011605 */
[----:B------:R-:W-:Y:S01]  /*20c0*/  VOTEU.ANY UP0, P2 ;  /* 0x0000000000ff7886 */ /* 0x000fe20001000100 */
[----:B------:R-:W-:Y:S02]  /*20d0*/  @P2 MOV R13, R4 ;  /* 0x00000004000d2202 */ /* 0x000fe40000000f00 */
[----:B------:R-:W-:Y:S02]  /*20e0*/  @P2 R2UR.BROADCAST UR8, R3 ;  /* 0x00000000030822ca */ /* 0x000fe400008e0000 */
[----:B------:R-:W-:-:S11]  /*20f0*/  @P2 LOP3.LUT R11, R5, 0xffff, RZ, 0xc0, !PT ;  /* 0x0000ffff050b2812 */ /* 0x000fd600078ec0ff */
[----:B------:R-:W-:Y:S01]  /*2100*/  @UP0 UMOV UR36, UR8 ;  /* 0x0000000800240c82 */ /* 0x000fe20008000000 */
[----:B-1----:R-:W-:Y:S05]  /*2110*/  @!P0 BRA `(.L_x_40) ;  /* 0x0000000000b88947 */ /* 0x002fea0003800000 */
[----:B------:R-:W3:Y:S01]  /*2120*/  LDC.64 R4, c[0x0][0xb18] ;  /* 0x0002c600ff047b82 */ /* 0x000ee20000000a00 */
[----:B------:R-:W-:-:S07]  /*2130*/  ISETP.NE.AND P3, PT, R26, 0x1, PT ;  /* 0x000000011a00780c */ /* 0x000fce0003f65270 */
[----:B------:R-:W1:Y:S08]  /*2140*/  LDC.64 R6, c[0x0][0xb10] ;  /* 0x0002c400ff067b82 */ /* 0x000e700000000a00 */
[----:B------:R-:W2:Y:S08]  /*2150*/  LDC R17, c[0x0][0xb20] ;  /* 0x0002c800ff117b82 */ /* 0x000eb00000000800 */
[----:B------:R-:W4:Y:S01]  /*2160*/  LDC R18, c[0x0][0xb0c] ;  /* 0x0002c300ff127b82 */ /* 0x000f220000000800 */
[----:B---3--:R-:W-:Y:S01]  /*2170*/  IMAD.HI.U32 R22, R0, R5, RZ ;  /* 0x0000000500167227 */ /* 0x008fe200078e00ff */
[----:B------:R-:W-:-:S06]  /*2180*/  ISETP.NE.AND P0, PT, R4, 0x1, PT ;  /* 0x000000010400780c */ /* 0x000fcc0003f05270 */
[----:B------:R-:W3:Y:S01]  /*2190*/  LDC.64 R2, c[0x0][0xb28] ;  /* 0x0002ca00ff027b82 */ /* 0x000ee20000000a00 */
[----:B-1----:R-:W-:-:S04]  /*21a0*/  IMAD.HI.U32 R20, R9, R6, RZ ;  /* 0x0000000609147227 */ /* 0x002fc800078e00ff */
[----:B------:R-:W-:Y:S01]  /*21b0*/  IMAD.HI.U32 R24, R13, R6, RZ ;  /* 0x000000060d187227 */ /* 0x000fe200078e00ff */
[----:B------:R-:W-:Y:S02]  /*21c0*/  SHF.R.U32.HI R20, RZ, R7, R20 ;  /* 0x00000007ff147219 */ /* 0x000fe40000011614 */
[----:B--2---:R-:W-:Y:S01]  /*21d0*/  SHF.R.U32.HI R19, RZ, R17, R22 ;  /* 0x00000011ff137219 */ /* 0x004fe20000011616 */
[----:B------:R-:W-:Y:S01]  /*21e0*/  IMAD.HI.U32 R22, R11, R5, RZ ;  /* 0x000000050b167227 */ /* 0x000fe200078e00ff */
[----:B------:R-:W-:Y:S02]  /*21f0*/  SHF.R.U32.HI R24, RZ, R7, R24 ;  /* 0x00000007ff187219 */ /* 0x000fe40000011618 */
[----:B------:R-:W-:Y:S02]  /*2200*/  SEL R19, R0, R19, !P0 ;  /* 0x0000001300137207 */ /* 0x000fe40004000000 */
[----:B------:R-:W-:Y:S02]  /*2210*/  SHF.R.U32.HI R22, RZ, R17, R22 ;  /* 0x00000011ff167219 */ /* 0x000fe40000011616 */
[----:B----4-:R-:W-:-:S02]  /*2220*/  ISETP.NE.AND P1, PT, R18, 0x1, PT ;  /* 0x000000011200780c */ /* 0x010fc40003f25270 */
[----:B------:R-:W-:Y:S02]  /*2230*/  SEL R5, R11, R22, !P0 ;  /* 0x000000160b057207 */ /* 0x000fe40004000000 */
[----:B------:R-:W-:Y:S02]  /*2240*/  SEL R21, R9, R20, !P1 ;  /* 0x0000001409157207 */ /* 0x000fe40004800000 */
[----:B------:R-:W-:Y:S01]  /*2250*/  SEL R7, R13, R24, !P1 ;  /* 0x000000180d077207 */ /* 0x000fe20004800000 */
[----:B---3--:R-:W-:Y:S01]  /*2260*/  IMAD.HI.U32 R20, R19, R2, RZ ;  /* 0x0000000213147227 */ /* 0x008fe200078e00ff */
[----:B------:R-:W-:-:S03]  /*2270*/  IADD3 R17, PT, PT, -R5, RZ, RZ ;  /* 0x000000ff05117210 */ /* 0x000fc60007ffe1ff */
        /* <DEDUP_REMOVED lines=11> */
[----:B------:R-:W-:-:S04]  /*2330*/  @!P0 IMAD.HI.U32 R20, R7, R2, RZ ;  /* 0x0000000207148227 */ /* 0x000fc800078e00ff */
[----:B------:R-:W-:Y:S01]  /*2340*/  IMAD.MOV R2, RZ, RZ, -R6 ;  /* 0x000000ffff027224 */ /* 0x000fe200078e0a06 */
[----:B------:R-:W-:-:S03]  /*2350*/  @!P0 SHF.R.U32.HI R20, RZ, R3, R20 ;  /* 0x00000003ff148219 */ /* 0x000fc60000011614 */
[----:B------:R-:W-:Y:S01]  /*2360*/  IMAD R2, R26, R2, R5 ;  /* 0x000000021a027224 */ /* 0x000fe200078e0205 */
        /* <DEDUP_REMOVED lines=9> */
.L_x_40:
[----:B------:R-:W1:Y:S02]  /*2400*/  LDCU UR8, c[0x0][0xb30] ;  /* 0x00016600ff0877ac */ /* 0x000e640008000800 */
[----:B-1----:R-:W-:-:S09]  /*2410*/  UISETP.NE.AND UP0, UPT, UR8, 0x1, UPT ;  /* 0x000000010800788c */ /* 0x002fd2000bf05270 */
[----:B------:R-:W-:Y:S05]  /*2420*/  BRA.U UP0, `(.L_x_41) ;  /* 0x0000000100407547 */ /* 0x000fea000b800000 */
[----:B------:R-:W1:Y:S08]  /*2430*/  LDC.64 R4, c[0x0][0xb10] ;  /* 0x0002c400ff047b82 */ /* 0x000e700000000a00 */
[----:B------:R-:W2:Y:S08]  /*2440*/  LDC.64 R2, c[0x0][0xb18] ;  /* 0x0002c600ff027b82 */ /* 0x000eb00000000a00 */
[----:B------:R-:W4:Y:S08]  /*2450*/  LDC R6, c[0x0][0xb20] ;  /* 0x0002c800ff067b82 */ /* 0x000f300000000800 */
[----:B------:R-:W3:Y:S01]  /*2460*/  LDC R18, c[0x0][0xb0c] ;  /* 0x0002c300ff127b82 */ /* 0x000ee20000000800 */
[----:B-1----:R-:W-:-:S05]  /*2470*/  IMAD.HI.U32 R4, R13, R4, RZ ;  /* 0x000000040d047227 */ /* 0x002fca00078e00ff */
[----:B------:R-:W-:Y:S01]  /*2480*/  SHF.R.U32.HI R4, RZ, R5, R4 ;  /* 0x00000005ff047219 */ /* 0x000fe20000011604 */
[----:B--2---:R-:W-:Y:S01]  /*2490*/  IMAD.HI.U32 R3, R11, R3, RZ ;  /* 0x000000030b037227 */ /* 0x004fe200078e00ff */
[----:B------:R-:W-:-:S04]  /*24a0*/  ISETP.NE.AND P0, PT, R2, 0x1, PT ;  /* 0x000000010200780c */ /* 0x000fc80003f05270 */
[----:B----4-:R-:W-:-:S04]  /*24b0*/  SHF.R.U32.HI R6, RZ, R6, R3 ;  /* 0x00000006ff067219 */ /* 0x010fc80000011603 */
[----:B------:R-:W-:Y:S02]  /*24c0*/  SEL R3, R11, R6, !P0 ;  /* 0x000000060b037207 */ /* 0x000fe40004000000 */
[----:B---3--:R-:W-:-:S04]  /*24d0*/  ISETP.NE.AND P1, PT, R18, 0x1, PT ;  /* 0x000000011200780c */ /* 0x008fc80003f25270 */
[----:B------:R-:W-:-:S05]  /*24e0*/  SEL R4, R13, R4, !P1 ;  /* 0x000000040d047207 */ /* 0x000fca0004800000 */
[----:B------:R-:W-:Y:S02]  /*24f0*/  IMAD.IADD R5, R3, 0x1, -R4 ;  /* 0x0000000103057824 */ /* 0x000fe400078e0a04 */
[----:B------:R-:W-:Y:S02]  /*2500*/  IMAD.IADD R3, R4, 0x1, -R3 ;  /* 0x0000000104037824 */ /* 0x000fe400078e0a03 */
[----:B------:R-:W-:Y:S02]  /*2510*/  IMAD R13, R5, R18, R13 ;  /* 0x00000012050d7224 */ /* 0x000fe400078e020d */
[----:B------:R-:W-:-:S07]  /*2520*/  IMAD R11, R3, R2, R11 ;  /* 0x00000002030b7224 */ /* 0x000fce00078e020b */
.L_x_41:
[----:B------:R-:W-:Y:S01]  /*2530*/  VIADD R14, R14, 0x1 ;  /* 0x000000010e0e7836 */ /* 0x000fe20000000000 */
[----:B------:R-:W-:Y:S01]  /*2540*/  PLOP3.LUT P1, PT, PT, PT, PT, 0x80, 0x8 ;  /* 0x000000000008781c */ /* 0x000fe20003f2f070 */
[----:B------:R-:W-:Y:S02]  /*2550*/  IMAD.IADD R21, R13, 0x1, R60 ;  /* 0x000000010d157824 */ /* 0x000fe400078e023c */
[----:B------:R-:W-:Y:S01]  /*2560*/  IMAD.IADD R20, R11, 0x1, R58 ;  /* 0x000000010b147824 */ /* 0x000fe200078e023a */
[----:B------:R-:W-:-:S04]  /*2570*/  ISETP.NE.AND P0, PT, R14, 0x2, PT ;  /* 0x000000020e00780c */ /* 0x000fc80003f05270 */
[----:B------:R-:W-:Y:S02]  /*2580*/  SEL R3, RZ, 0x1, P0 ;  /* 0x00000001ff037807 */ /* 0x000fe40000000000 */
[----:B------:R-:W-:Y:S02]  /*2590*/  SEL R14, R14, RZ, P0 ;  /* 0x000000ff0e0e7207 */ /* 0x000fe40000000000 */
[----:B------:R-:W-:Y:S01]  /*25a0*/  LOP3.LUT R12, R12, R3, RZ, 0x3c, !PT ;  /* 0x000000030c0c7212 */ /* 0x000fe200078e3cff */
[----:B------:R-:W-:Y:S06]  /*25b0*/  @P2 BRA `(.L_x_42) ;  /* 0xfffffff000642947 */ /* 0x000fec000383ffff */
[----:B------:R-:W-:Y:S01]  /*25c0*/  UIADD3 UR6, UPT, UPT, UR6, 0x18, URZ ;  /* 0x0000001806067890 */ /* 0x000fe2000fffe0ff */
[----:B------:R-:W-:-:S03]  /*25d0*/  SHF.L.U32 R3, R15, 0x1f, RZ ;  /* 0x0000001f0f037819 */ /* 0x000fc600000006ff */
[----:B------:R-:W-:-:S09]  /*25e0*/  ULEA UR4, UR23, UR6, 0x3 ;  /* 0x0000000617047291 */ /* 0x000fd2000f8e18ff */
[----:B------:R-:W1:Y:S02]  /*25f0*/  SYNCS.PHASECHK.TRANS64.TRYWAIT P0, [UR4], R3 ;  /* 0x00000003ff0075a7 */ /* 0x000e640008001104 */
[----:B-1----:R-:W-:Y:S05]  /*2600*/  @!P0 BRA `(.L_x_43) ;  /* 0x0000006000748947 */ /* 0x002fea0003800000 */
.L_x_153:
[----:B------:R-:W-:-:S04]  /*2610*/  UIADD3 UR5, UPT, UPT, UR23, 0x1, URZ ;  /* 0x0000000117057890 */ /* 0x000fc8000fffe0ff */
[----:B------:R-:W-:-:S04]  /*2620*/  UISETP.NE.AND UP0, UPT, UR5, 0x3, UPT ;  /* 0x000000030500788c */ /* 0x000fc8000bf05270 */
[----:B------:R-:W-:Y:S02]  /*2630*/  USEL UR7, URZ, 0x1, UP0 ;  /* 0x00000001ff077887 */ /* 0x000fe40008000000 */
[----:B------:R-:W-:-:S04]  /*2640*/  USEL UR5, UR5, URZ, UP0 ;  /* 0x000000ff05057287 */ /* 0x000fc80008000000 */
[----:B------:R-:W-:Y:S01]  /*2650*/  ULEA UR4, UR5, UR6, 0x3 ;  /* 0x0000000605047291 */ /* 0x000fe2000f8e18ff */
[----:B------:R-:W-:-:S04]  /*2660*/  LOP3.LUT R15, R15, UR7, RZ, 0x3c, !PT ;  /* 0x000000070f0f7c12 */ /* 0x000fc8000f8e3cff */
[----:B-1----:R-:W-:-:S04]  /*2670*/  SHF.L.U32 R3, R15, 0x1f, RZ ;  /* 0x0000001f0f037819 */ /* 0x002fc800000006ff */
[----:B------:R-:W1:Y:S02]  /*2680*/  SYNCS.PHASECHK.TRANS64.TRYWAIT P0, [UR4], R3 ;  /* 0x00000003ff0075a7 */ /* 0x000e640008001104 */
[----:B-1----:R-:W-:Y:S05]  /*2690*/  @!P0 BRA `(.L_x_44) ;  /* 0x0000006000688947 */ /* 0x002fea0003800000 */
.L_x_155:
[----:B------:R-:W-:-:S04]  /*26a0*/  UIADD3 UR5, UPT, UPT, UR5, 0x1, URZ ;  /* 0x0000000105057890 */ /* 0x000fc8000fffe0ff */
[----:B------:R-:W-:-:S04]  /*26b0*/  UISETP.NE.AND UP0, UPT, UR5, 0x3, UPT ;  /* 0x000000030500788c */ /* 0x000fc8000bf05270 */
[----:B------:R-:W-:Y:S02]  /*26c0*/  USEL UR4, URZ, 0x1, UP0 ;  /* 0x00000001ff047887 */ /* 0x000fe40008000000 */
[----:B------:R-:W-:-:S04]  /*26d0*/  USEL UR5, UR5, URZ, UP0 ;  /* 0x000000ff05057287 */ /* 0x000fc80008000000 */
[----:B------:R-:W-:Y:S01]  /*26e0*/  ULEA UR5, UR5, UR6, 0x3 ;  /* 0x0000000605057291 */ /* 0x000fe2000f8e18ff */
[----:B-1----:R-:W-:-:S04]  /*26f0*/  LOP3.LUT R3, R15, UR4, RZ, 0x3c, !PT ;  /* 0x000000040f037c12 */ /* 0x002fc8000f8e3cff */
[----:B------:R-:W-:Y:S01]  /*2700*/  SHF.L.U32 R3, R3, 0x1f, RZ ;  /* 0x0000001f03037819 */ /* 0x000fe200000006ff */
[----:B---3--:R-:W-:-:S07]  /*2710*/  IMAD.U32 R0, RZ, RZ, UR5 ;  /* 0x00000005ff007e24 */ /* 0x008fce000f8e00ff */
.L_x_45:
[----:B-1----:R1:W2:Y:S02]  /*2720*/  SYNCS.PHASECHK.TRANS64.TRYWAIT P0, [R0+URZ], R3 ;  /* 0x00000003000075a7 */ /* 0x0022a400080011ff */
[----:B--2---:R-:W-:Y:S05]  /*2730*/  @!P0 NANOSLEEP.SYNCS 0x989680 ;  /* 0x009896800000895d */ /* 0x004fea0003900000 */
[----:B------:R-:W2:Y:S02]  /*2740*/  @!P0 SYNCS.PHASECHK.TRANS64 P0, [R0+URZ], R3 ;  /* 0x00000003000085a7 */ /* 0x000ea400080010ff */
[----:B--2---:R-:W-:Y:S05]  /*2750*/  @P0 EXIT ;  /* 0x000000000000094d */ /* 0x004fea0003800000 */
[----:B------:R-:W-:Y:S05]  /*2760*/  BRA `(.L_x_45) ;  /* 0xfffffffc00ec7947 */ /* 0x000fea000383ffff */
.L_x_22:
[----:B------:R-:W-:-:S04]  /*2770*/  UISETP.NE.AND UP1, UPT, UR37, URZ, UPT ;  /* 0x000000ff2500728c */ /* 0x000fc8000bf25270 */
[----:B------:R-:W-:-:S09]  /*2780*/  UISETP.NE.OR UP1, UPT, UR10, 0x1, UP1 ;  /* 0x000000010a00788c */ /* 0x000fd20008f25670 */
[----:B------:R-:W-:Y:S05]  /*2790*/  BRA.U UP1, `(.L_x_46) ;  /* 0x00000005014c7547 */ /* 0x000fea000b800000 */
[----:B------:R-:W-:Y:S01]  /*27a0*/  HFMA2 R11, -RZ, RZ, 0, 0 ;  /* 0x00000000ff0b7431 */ /* 0x000fe200000001ff */
[----:B------:R-:W-:Y:S01]  /*27b0*/  ISETP.GE.U32.AND P2, PT, R10, 0x2, PT ;  /* 0x000000020a00780c */ /* 0x000fe20003f46070 */
[----:B------:R-:W-:Y:S01]  /*27c0*/  IMAD.MOV.U32 R12, RZ, RZ, 0x1 ;  /* 0x00000001ff0c7424 */ /* 0x000fe200078e00ff */
[----:B------:R-:W-:Y:S01]  /*27d0*/  CS2R R8, SRZ ;  /* 0x0000000000087805 */ /* 0x000fe2000001ff00 */
[----:B------:R-:W-:Y:S01]  /*27e0*/  IMAD.MOV.U32 R3, RZ, RZ, RZ ;  /* 0x000000ffff037224 */ /* 0x000fe200078e00ff */
[----:B------:R-:W-:Y:S01]  /*27f0*/  UMOV UR4, 0x400 ;  /* 0x0000040000047882 */ /* 0x000fe20000000000 */
[----:B------:R-:W-:Y:S01]  /*2800*/  UMOV UR6, URZ ;  /* 0x000000ff00067c82 */ /* 0x000fe20008000000 */
[----:B------:R-:W-:-:S12]  /*2810*/  ULEA UR37, UR37, UR4, 0x18 ;  /* 0x0000000425257291 */ /* 0x000fd8000f8ec0ff */
.L_x_50:
[----:B------:R-:W-:Y:S02]  /*2820*/  LEA R0, R3, UR37, 0x3 ;  /* 0x0000002503007c11 */ /* 0x000fe4000f8e18ff */
[----:B------:R-:W-:-:S03]  /*2830*/  SHF.L.U32 R5, R8, 0x1f, RZ ;  /* 0x0000001f08057819 */ /* 0x000fc600000006ff */
[----:B------:R-:W-:Y:S01]  /*2840*/  VIADD R4, R0, 0xf0 ;  /* 0x000000f000047836 */ /* 0x000fe20000000000 */
[----:B------:R-:W1:Y:S02]  /*2850*/  SYNCS.PHASECHK.TRANS64.TRYWAIT P0, [R0+URZ+0xe0], R5 ;  /* 0x0000e005000075a7 */ /* 0x000e6400080011ff */
[----:B-1----:R-:W-:Y:S05]  /*2860*/  @!P0 BRA `(.L_x_47) ;  /* 0x00000060000c8947 */ /* 0x002fea0003800000 */
.L_x_156:
[----:B------:R-:W-:Y:S01]  /*2870*/  ULEA UR5, UR6, UR37, 0x3 ;  /* 0x0000002506057291 */ /* 0x000fe2000f8e18ff */
[----:B------:R-:W-:Y:S01]  /*2880*/  PRMT R4, RZ, 0x654, R4 ;  /* 0x00000654ff047816 */ /* 0x000fe20000000004 */
[----:B-1----:R-:W-:Y:S01]  /*2890*/  @!P2 IMAD.MOV.U32 R5, RZ, RZ, 0x10 ;  /* 0x00000010ff05a424 */ /* 0x002fe200078e00ff */
[----:B------:R-:W-:Y:S01]  /*28a0*/  SHF.L.U32 R7, R12, 0x1f, RZ ;  /* 0x0000001f0c077819 */ /* 0x000fe200000006ff */
[----:B------:R-:W-:Y:S01]  /*28b0*/  UIADD3 UR4, UPT, UPT, UR5, 0x80, URZ ;  /* 0x0000008005047890 */ /* 0x000fe2000fffe0ff */
[----:B------:R1:W-:Y:S05]  /*28c0*/  SYNCS.ARRIVE.TRANS64.RED.A1T0 RZ, [R4+URZ], RZ ;  /* 0x000000ff04ff79a7 */ /* 0x0003ea00081004ff */
[----:B------:R-:W-:Y:S01]  /*28d0*/  IMAD.U32 R13, RZ, RZ, UR4 ;  /* 0x00000004ff0d7e24 */ /* 0x000fe2000f8e00ff */
[----:B------:R-:W2:Y:S04]  /*28e0*/  SYNCS.PHASECHK.TRANS64.TRYWAIT P0, [UR5+0x90], R7 ;  /* 0x00009007ff0075a7 */ /* 0x000ea80008001105 */
[----:B------:R-:W-:Y:S01]  /*28f0*/  PRMT R13, R10, 0x654, R13 ;  /* 0x000006540a0d7816 */ /* 0x000fe2000000000d */
[----:B-12---:R-:W-:Y:S06]  /*2900*/  @!P0 BRA `(.L_x_48) ;  /* 0x0000005c00f88947 */ /* 0x006fec0003800000 */
.L_x_158:
[----:B------:R-:W-:Y:S01]  /*2910*/  ULEA UR4, UR6, UR37, 0x4 ;  /* 0x0000002506047291 */ /* 0x000fe2000f8e20ff */
[----:B------:R-:W-:Y:S01]  /*2920*/  SEL R2, R13, R2, !P2 ;  /* 0x000000020d027207 */ /* 0x000fe20005000000 */
[----:B------:R-:W-:Y:S01]  /*2930*/  UIADD3 UR5, UPT, UPT, UR5, 0x80, URZ ;  /* 0x0000008005057890 */ /* 0x000fe2000fffe0ff */
[----:B-1----:R-:W-:Y:S01]  /*2940*/  LEA R0, R11, UR37, 0x3 ;  /* 0x000000250b007c11 */ /* 0x002fe2000f8e18ff */
[----:B------:R-:W-:Y:S01]  /*2950*/  UIADD3 UR4, UPT, UPT, UR4, 0x110, URZ ;  /* 0x0000011004047890 */ /* 0x000fe2000fffe0ff */
[----:B------:R1:W-:Y:S01]  /*2960*/  @!P2 SYNCS.ARRIVE.TRANS64.RED RZ, [R2+URZ], R5 ;  /* 0x0000000502ffa9a7 */ /* 0x0003e200080004ff */
[----:B------:R-:W-:Y:S01]  /*2970*/  UIADD3 UR6, UPT, UPT, UR6, 0x1, URZ ;  /* 0x0000000106067890 */ /* 0x000fe2000fffe0ff */
[----:B------:R-:W-:-:S03]  /*2980*/  VIADD R3, R3, 0x1 ;  /* 0x0000000103037836 */ /* 0x000fc60000000000 */
[----:B------:R-:W-:Y:S02]  /*2990*/  UISETP.NE.AND UP0, UPT, UR6, 0x2, UPT ;  /* 0x000000020600788c */ /* 0x000fe4000bf05270 */
[----:B------:R-:W-:Y:S01]  /*29a0*/  ISETP.NE.AND P0, PT, R3, 0x2, PT ;  /* 0x000000020300780c */ /* 0x000fe20003f05270 */
[----:B------:R-:W-:Y:S06]  /*29b0*/  UGETNEXTWORKID.BROADCAST [UR4], [UR5] ;  /* 0x00000000040073ca */ /* 0x000fec0008000100 */
[----:B------:R-:W-:Y:S02]  /*29c0*/  USEL UR4, URZ, 0x1, UP0 ;  /* 0x00000001ff047887 */ /* 0x000fe40008000000 */
[----:B------:R-:W-:-:S04]  /*29d0*/  USEL UR6, UR6, URZ, UP0 ;  /* 0x000000ff06067287 */ /* 0x000fc80008000000 */
[----:B------:R-:W-:Y:S02]  /*29e0*/  LOP3.LUT R12, R12, UR4, RZ, 0x3c, !PT ;  /* 0x000000040c0c7c12 */ /* 0x000fe4000f8e3cff */
[----:B-1----:R-:W-:-:S04]  /*29f0*/  SHF.L.U32 R5, R9, 0x1f, RZ ;  /* 0x0000001f09057819 */ /* 0x002fc800000006ff */
[----:B------:R-:W1:Y:S02]  /*2a00*/  SYNCS.PHASECHK.TRANS64.TRYWAIT P1, [R0+URZ+0x80], R5 ;  /* 0x00008005000075a7 */ /* 0x000e6400080211ff */
[----:B-1----:R-:W-:Y:S05]  /*2a10*/  @!P1 BRA `(.L_x_49) ;  /* 0x0000005c00cc9947 */ /* 0x002fea0003800000 */
.L_x_159:
[----:B------:R-:W-:Y:S01]  /*2a20*/  LEA R4, R11, UR37, 0x4 ;  /* 0x000000250b047c11 */ /* 0x000fe2000f8e20ff */
[----:B-1----:R-:W-:Y:S01]  /*2a30*/  VIADD R0, R0, 0x90 ;  /* 0x0000009000007836 */ /* 0x002fe20000000000 */
[----:B------:R-:W-:Y:S01]  /*2a40*/  SEL R3, R3, RZ, P0 ;  /* 0x000000ff03037207 */ /* 0x000fe20000000000 */
[----:B------:R-:W-:-:S03]  /*2a50*/  VIADD R11, R11, 0x1 ;  /* 0x000000010b0b7836 */ /* 0x000fc60000000000 */
[----:B------:R-:W1:Y:S01]  /*2a60*/  LDS.128 R4, [R4+0x110] ;  /* 0x0001100004047984 */ /* 0x000e620000000c00 */
[----:B------:R-:W-:Y:S02]  /*2a70*/  PRMT R0, RZ, 0x654, R0 ;  /* 0x00000654ff007816 */ /* 0x000fe40000000000 */
[C---:B------:R-:W-:Y:S01]  /*2a80*/  ISETP.NE.AND P1, PT, R11.reuse, 0x2, PT ;  /* 0x000000020b00780c */ /* 0x040fe20003f25270 */
[----:B------:R-:W-:Y:S01]  /*2a90*/  @!PT LDS RZ, [RZ] ;  /* 0x00000000fffff984 */ /* 0x000fe20000000800 */
[----:B------:R-:W-:Y:S01]  /*2aa0*/  @!PT LDS RZ, [RZ] ;  /* 0x00000000fffff984 */ /* 0x000fe20000000800 */
[----:B------:R-:W-:Y:S01]  /*2ab0*/  @!PT LDS RZ, [RZ] ;  /* 0x00000000fffff984 */ /* 0x000fe20000000800 */
[----:B------:R-:W-:Y:S01]  /*2ac0*/  @!PT LDS RZ, [RZ] ;  /* 0x00000000fffff984 */ /* 0x000fe20000000800 */
[----:B------:R2:W-:Y:S06]  /*2ad0*/  MEMBAR.ALL.CTA ;  /* 0x0000000000007992 */ /* 0x0005ec0000008000 */
[----:B--2---:R-:W2:Y:S01]  /*2ae0*/  FENCE.VIEW.ASYNC.S ;  /* 0x00000000000073c6 */ /* 0x004ea20000000000 */
[----:B------:R-:W-:Y:S01]  /*2af0*/  SEL R11, R11, RZ, P1 ;  /* 0x000000ff0b0b7207 */ /* 0x000fe20000800000 */
[----:B--2---:R2:W-:Y:S01]  /*2b00*/  SYNCS.ARRIVE.TRANS64.RED.A1T0 RZ, [R0+URZ], RZ ;  /* 0x000000ff00ff79a7 */ /* 0x0045e200081004ff */
[----:B-1----:R-:W-:-:S02]  /*2b10*/  LOP3.LUT P3, RZ, R6, 0x1, RZ, 0xc0, !PT ;  /* 0x0000000106ff7812 */ /* 0x002fc4000786c0ff */
[----:B------:R-:W-:-:S04]  /*2b20*/  SEL R5, RZ, 0x1, P0 ;  /* 0x00000001ff057807 */ /* 0x000fc80000000000 */
[----:B------:R-:W-:Y:S02]  /*2b30*/  LOP3.LUT R8, R8, R5, RZ, 0x3c, !PT ;  /* 0x0000000508087212 */ /* 0x000fe400078e3cff */
[----:B--2---:R-:W-:-:S04]  /*2b40*/  SEL R0, RZ, 0x1, P1 ;  /* 0x00000001ff007807 */ /* 0x004fc80000800000 */
[----:B------:R-:W-:Y:S01]  /*2b50*/  LOP3.LUT R9, R9, R0, RZ, 0x3c, !PT ;  /* 0x0000000009097212 */ /* 0x000fe200078e3cff */
[----:B------:R-:W-:Y:S06]  /*2b60*/  @P3 BRA `(.L_x_50) ;  /* 0xfffffffc002c3947 */ /* 0x000fec000383ffff */
[----:B------:R-:W-:Y:S01]  /*2b70*/  ULEA UR5, UR6, UR37, 0x3 ;  /* 0x0000002506057291 */ /* 0x000fe2000f8e18ff */
[----:B------:R-:W-:-:S08]  /*2b80*/  SHF.L.U32 R3, R12, 0x1f, RZ ;  /* 0x0000001f0c037819 */ /* 0x000fd000000006ff */
[----:B------:R-:W1:Y:S02]  /*2b90*/  SYNCS.PHASECHK.TRANS64 P0, [UR5+0x90], R3 ;  /* 0x00009003ff0075a7 */ /* 0x000e640008001005 */
[----:B-1----:R-:W-:Y:S05]  /*2ba0*/  @P0 BRA `(.L_x_51) ;  /* 0x0000000000080947 */ /* 0x002fea0003800000 */
[----:B------:R-:W1:Y:S02]  /*2bb0*/  SYNCS.PHASECHK.TRANS64.TRYWAIT P0, [UR5+0x90], R3 ;  /* 0x00009003ff0075a7 */ /* 0x000e640008001105 */
[----:B-1----:R-:W-:Y:S05]  /*2bc0*/  @!P0 BRA `(.L_x_52) ;  /* 0x0000005c00748947 */ /* 0x002fea0003800000 */
.L_x_51:
[----:B------:R-:W-:-:S04]  /*2bd0*/  UIADD3 UR4, UPT, UPT, UR6, 0x1, URZ ;  /* 0x0000000106047890 */ /* 0x000fc8000fffe0ff */
[----:B------:R-:W-:-:S04]  /*2be0*/  UISETP.NE.AND UP0, UPT, UR4, 0x2, UPT ;  /* 0x000000020400788c */ /* 0x000fc8000bf05270 */
[----:B------:R-:W-:Y:S02]  /*2bf0*/  USEL UR7, URZ, 0x1, UP0 ;  /* 0x00000001ff077887 */ /* 0x000fe40008000000 */
[----:B------:R-:W-:-:S04]  /*2c00*/  USEL UR4, UR4, URZ, UP0 ;  /* 0x000000ff04047287 */ /* 0x000fc80008000000 */
[----:B------:R-:W-:Y:S01]  /*2c10*/  ULEA UR4, UR4, UR37, 0x3 ;  /* 0x0000002504047291 */ /* 0x000fe2000f8e18ff */
[----:B-1----:R-:W-:-:S04]  /*2c20*/  LOP3.LUT R3, R12, UR7, RZ, 0x3c, !PT ;  /* 0x000000070c037c12 */ /* 0x002fc8000f8e3cff */
[----:B------:R-:W-:-:S04]  /*2c30*/  SHF.L.U32 R0, R3, 0x1f, RZ ;  /* 0x0000001f03007819 */ /* 0x000fc800000006ff */
[----:B------:R-:W1:Y:S02]  /*2c40*/  SYNCS.PHASECHK.TRANS64 P0, [UR4+0x90], R0 ;  /* 0x00009000ff0075a7 */ /* 0x000e640008001004 */
[----:B-1----:R-:W-:Y:S05]  /*2c50*/  @P0 EXIT ;  /* 0x000000000000094d */ /* 0x002fea0003800000 */
[----:B------:R-:W-:Y:S02]  /*2c60*/  SHF.L.U32 R3, R3, 0x1f, RZ ;  /* 0x0000001f03037819 */ /* 0x000fe400000006ff */
[----:B------:R-:W-:-:S07]  /*2c70*/  MOV R0, UR4 ;  /* 0x0000000400007c02 */ /* 0x000fce0008000f00 */
.L_x_53:
[----:B-1----:R1:W2:Y:S02]  /*2c80*/  SYNCS.PHASECHK.TRANS64.TRYWAIT P0, [R0+URZ+0x90], R3 ;  /* 0x00009003000075a7 */ /* 0x0022a400080011ff */
[----:B--2---:R-:W-:Y:S05]  /*2c90*/  @!P0 NANOSLEEP.SYNCS 0x989680 ;  /* 0x009896800000895d */ /* 0x004fea0003900000 */
[----:B------:R-:W2:Y:S02]  /*2ca0*/  @!P0 SYNCS.PHASECHK.TRANS64 P0, [R0+URZ+0x90], R3 ;  /* 0x00009003000085a7 */ /* 0x000ea400080010ff */
[----:B--2---:R-:W-:Y:S05]  /*2cb0*/  @P0 EXIT ;  /* 0x000000000000094d */ /* 0x004fea0003800000 */
[----:B------:R-:W-:Y:S05]  /*2cc0*/  BRA `(.L_x_53) ;  /* 0xfffffffc00ec7947 */ /* 0x000fea000383ffff */
.L_x_46:
[----:B------:R-:W-:Y:S05]  /*2cd0*/  BRA.U UP4, `(.L_x_54) ;  /* 0x0000001104a07547 */ /* 0x000fea000b800000 */
[----:B------:R-:W-:Y:S01]  /*2ce0*/  UMOV UR6, 0x40 ;  /* 0x0000004000067882 */ /* 0x000fe20000000000 */
[----:B------:R-:W-:Y:S01]  /*2cf0*/  NOP ;  /* 0x0000000000007918 */ /* 0x000fe20000000000 */
[----:B------:R-:W-:Y:S01]  /*2d00*/  ULEA UR6, UR37, UR6, 0x18 ;  /* 0x0000000625067291 */ /* 0x000fe2000f8ec0ff */
[----:B------:R-:W-:Y:S02]  /*2d10*/  UMOV UR7, 0x400 ;  /* 0x0000040000077882 */ /* 0x000fe40000000000 */
[----:B------:R-:W-:-:S06]  /*2d20*/  ULEA UR37, UR37, UR7, 0x18 ;  /* 0x0000000725257291 */ /* 0x000fcc000f8ec0ff */
[----:B------:R-:W1:Y:S02]  /*2d30*/  LDS.U8 R2, [UR6+0x1c] ;  /* 0x00001c06ff027984 */ /* 0x000e640008000000 */
[----:B-1----:R-:W-:-:S13]  /*2d40*/  ISETP.NE.AND P0, PT, R2, RZ, PT ;  /* 0x000000ff0200720c */ /* 0x002fda0003f05270 */
[----:B------:R-:W-:Y:S05]  /*2d50*/  @P0 BRA `(.L_x_55) ;  /* 0x0000000400080947 */ /* 0x000fea0003800000 */
[----:B------:R-:W-:Y:S02]  /*2d60*/  UISETP.NE.U32.AND UP0, UPT, UR5, 0x1, UPT ;  /* 0x000000010500788c */ /* 0x000fe4000bf05070 */
[----:B------:R-:W-:-:S07]  /*2d70*/  UIADD3 UR8, UPT, UPT, UR6, 0x8, URZ ;  /* 0x0000000806087890 */ /* 0x000fce000fffe0ff */
[----:B------:R-:W-:Y:S05]  /*2d80*/  BRA.U !UP0, `(.L_x_56) ;  /* 0x00000001089c7547 */ /* 0x000fea000b800000 */
[----:B------:R-:W-:Y:S01]  /*2d90*/  ELECT P0, URZ, PT ;  /* 0x0000000000ff782f */ /* 0x000fe20003800000 */
[----:B------:R-:W-:-:S12]  /*2da0*/  BSSY B0, `(.L_x_56) ;  /* 0x0000025000007945 */ /* 0x000fd80003800000 */
[----:B------:R-:W-:Y:S05]  /*2db0*/  @!P0 BRA `(.L_x_57) ;  /* 0x00000000008c8947 */ /* 0x000fea0003800000 */
[----:B------:R-:W-:-:S05]  /*2dc0*/  UMOV UR7, 0x10 ;  /* 0x0000001000077882 */ /* 0x000fca0000000000 */
[----:B------:R-:W-:Y:S04]  /*2dd0*/  DEPBAR.LE SB1, 0x36 ;  /* 0x00009d800000791a */ /* 0x000fe80000000000 */
[----:B------:R-:W1:Y:S02]  /*2de0*/  UTCATOMSWS.2CTA.FIND_AND_SET.ALIGN UP1, UR7, UR7 ;  /* 0x00000007000775e3 */ /* 0x000e640008220800 */
[----:B-1----:R-:W-:Y:S01]  /*2df0*/  MOV R11, UR7 ;  /* 0x00000007000b7c02 */ /* 0x002fe20008000f00 */
[----:B------:R-:W-:Y:S06]  /*2e00*/  BRA.U UP1, `(.L_x_58) ;  /* 0x0000000101187547 */ /* 0x000fec000b800000 */
.L_x_59:
[----:B------:R-:W-:Y:S05]  /*2e10*/  NANOSLEEP 0x64 ;  /* 0x000000640000795d */ /* 0x000fea0003800000 */
[----:B------:R-:W-:-:S05]  /*2e20*/  UMOV UR7, 0x10 ;  /* 0x0000001000077882 */ /* 0x000fca0000000000 */
[----:B------:R-:W-:Y:S04]  /*2e30*/  DEPBAR.LE SB1, 0x36 ;  /* 0x00009d800000791a */ /* 0x000fe80000000000 */
[----:B------:R-:W1:Y:S02]  /*2e40*/  UTCATOMSWS.2CTA.FIND_AND_SET.ALIGN UP1, UR7, UR7 ;  /* 0x00000007000775e3 */ /* 0x000e640008220800 */
[----:B-1----:R-:W-:Y:S01]  /*2e50*/  MOV R11, UR7 ;  /* 0x00000007000b7c02 */ /* 0x002fe20008000f00 */
[----:B------:R-:W-:Y:S05]  /*2e60*/  BRA.U !UP1, `(.L_x_59) ;  /* 0xfffffffd09e87547 */ /* 0x000fea000b83ffff */
.L_x_58:
[----:B------:R-:W1:Y:S01]  /*2e70*/  LDS R5, [UR6+0x10] ;  /* 0x00001006ff057984 */ /* 0x000e620008000800 */
[----:B------:R-:W-:Y:S01]  /*2e80*/  IMAD.U32 R3, RZ, RZ, UR37 ;  /* 0x00000025ff037e24 */ /* 0x000fe2000f8e00ff */
[----:B------:R-:W-:-:S03]  /*2e90*/  MOV R2, UR4 ;  /* 0x0000000400027c02 */ /* 0x000fc60008000f00 */
[----:B------:R-:W-:Y:S01]  /*2ea0*/  VIADD R3, R3, 0x130 ;  /* 0x0000013003037836 */ /* 0x000fe20000000000 */
[----:B-1----:R-:W-:-:S04]  /*2eb0*/  SHF.L.U32 R5, R5, 0x1f, RZ ;  /* 0x0000001f05057819 */ /* 0x002fc800000006ff */
[----:B------:R-:W1:Y:S02]  /*2ec0*/  SYNCS.PHASECHK.TRANS64.TRYWAIT P0, [UR6+0x8], R5 ;  /* 0x00000805ff0075a7 */ /* 0x000e640008001106 */
[----:B-1----:R-:W-:Y:S05]  /*2ed0*/  @P0 BRA `(.L_x_60) ;  /* 0x0000000000080947 */ /* 0x002fea0003800000 */
[----:B------:R-:W1:Y:S02]  /*2ee0*/  SYNCS.PHASECHK.TRANS64.TRYWAIT P0, [UR6+0x8], R5 ;  /* 0x00000805ff0075a7 */ /* 0x000e640008001106 */
[----:B-1----:R-:W-:Y:S05]  /*2ef0*/  @!P0 BRA `(.L_x_61) ;  /* 0x0000005800c08947 */ /* 0x002fea0003800000 */
.L_x_60:
[----:B-1----:R-:W-:Y:S01]  /*2f00*/  HFMA2 R4, -RZ, RZ, 0, 5.9604644775390625e-08 ;  /* 0x00000001ff047431 */ /* 0x002fe200000001ff */
[----:B------:R-:W-:Y:S01]  /*2f10*/  UPRMT UR7, UR4, 0x654, UR8 ;  /* 0x0000065404077896 */ /* 0x000fe20008000008 */
[----:B------:R-:W-:Y:S01]  /*2f20*/  IMAD.MOV.U32 R6, RZ, RZ, 0xffff ;  /* 0x0000ffffff067424 */ /* 0x000fe200078e00ff */
[----:B------:R-:W-:Y:S01]  /*2f30*/  PRMT R2, R2, 0x654, R3 ;  /* 0x0000065402027816 */ /* 0x000fe20000000003 */
[----:B------:R-:W-:Y:S02]  /*2f40*/  IMAD.MOV.U32 R5, RZ, RZ, 0x4 ;  /* 0x00000004ff057424 */ /* 0x000fe400078e00ff */
[----:B------:R-:W-:Y:S01]  /*2f50*/  IMAD.SHL.U32 R9, R11, 0x20, RZ ;  /* 0x000000200b097824 */ /* 0x000fe200078e00ff */
[----:B------:R-:W-:Y:S02]  /*2f60*/  MOV R3, UR7 ;  /* 0x0000000700037c02 */ /* 0x000fe40008000f00 */
[-C--:B------:R-:W-:Y:S01]  /*2f70*/  SHF.L.U32 R7, R6, R11.reuse, RZ ;  /* 0x0000000b06077219 */ /* 0x080fe200000006ff */
[----:B------:R1:W-:Y:S01]  /*2f80*/  SYNCS.ARRIVE.TRANS64.RED RZ, [UR7], R5 ;  /* 0x00000005ffff79a7 */ /* 0x0003e20008000407 */
[----:B------:R-:W-:Y:S01]  /*2f90*/  SHF.L.U32 R6, R4, R11, RZ ;  /* 0x0000000b04067219 */ /* 0x000fe200000006ff */
[----:B------:R1:W-:Y:S04]  /*2fa0*/  STS [UR37+0x130], R9 ;  /* 0x00013009ff007988 */ /* 0x0003e80008000825 */
[----:B------:R1:W-:Y:S04]  /*2fb0*/  STAS [R2.64], R11 ;  /* 0x0000000b02007dbd */ /* 0x0003e8000c0008ff */
[----:B------:R1:W-:Y:S04]  /*2fc0*/  ATOMS.OR RZ, [UR6+0x14], R7 ;  /* 0x00001407ffff798c */ /* 0x0003e8000b000006 */
[----:B------:R1:W-:Y:S04]  /*2fd0*/  ATOMS.OR RZ, [UR6+0x18], R6 ;  /* 0x00001806ffff798c */ /* 0x0003e8000b000006 */
[----:B------:R1:W-:Y:S02]  /*2fe0*/  ATOMS.XOR RZ, [UR6+0x10], R4 ;  /* 0x00001004ffff798c */ /* 0x0003e4000b800006 */
.L_x_57:
[----:B------:R-:W-:Y:S05]  /*2ff0*/  BSYNC B0 ;  /* 0x0000000000007941 */ /* 0x000fea0003800000 */
.L_x_56:
[----:B------:R-:W-:Y:S05]  /*3000*/  BRA.U UP0, `(.L_x_62) ;  /* 0x00000001006c7547 */ /* 0x000fea000b800000 */
[----:B------:R-:W-:-:S03]  /*3010*/  UMOV UR7, 0xffffffff ;  /* 0xffffffff00077882 */ /* 0x000fc60000000000 */
[----:B------:R-:W-:Y:S05]  /*3020*/  BRA.DIV UR7, `(.L_x_63) ;  /* 0x0000005a078c7947 */ /* 0x000fea000b800000 */
[----:B------:R-:W-:-:S13]  /*3030*/  ELECT P6, URZ, PT ;  /* 0x0000000000ff782f */ /* 0x000fda00038c0000 */
.L_x_163:
[----:B------:R-:W-:Y:S05]  /*3040*/  @!P6 BRA `(.L_x_62) ;  /* 0x00000000005ce947 */ /* 0x000fea0003800000 */
[----:B-1----:R-:W1:Y:S02]  /*3050*/  LDS R3, [UR6+0x10] ;  /* 0x00001006ff037984 */ /* 0x002e640008000800 */
[----:B-1----:R-:W-:-:S04]  /*3060*/  SHF.L.U32 R3, R3, 0x1f, RZ ;  /* 0x0000001f03037819 */ /* 0x002fc800000006ff */
[----:B------:R-:W1:Y:S02]  /*3070*/  SYNCS.PHASECHK.TRANS64.TRYWAIT P0, [UR6+0x8], R3 ;  /* 0x00000803ff0075a7 */ /* 0x000e640008001106 */
[----:B-1----:R-:W-:Y:S05]  /*3080*/  @P0 BRA `(.L_x_64) ;  /* 0x0000000000080947 */ /* 0x002fea0003800000 */
[----:B------:R-:W1:Y:S02]  /*3090*/  SYNCS.PHASECHK.TRANS64.TRYWAIT P0, [UR6+0x8], R3 ;  /* 0x00000803ff0075a7 */ /* 0x000e640008001106 */
[----:B-1----:R-:W-:Y:S05]  /*30a0*/  @!P0 BRA `(.L_x_65) ;  /* 0x00000058008c8947 */ /* 0x002fea0003800000 */
.L_x_64:
[----:B------:R-:W2:Y:S01]  /*30b0*/  LDS R5, [UR37+0x130] ;  /* 0x00013025ff057984 */ /* 0x000ea20008000800 */
[----:B-1----:R-:W-:Y:S02]  /*30c0*/  HFMA2 R2, -RZ, RZ, 0, 5.9604644775390625e-08 ;  /* 0x00000001ff027431 */ /* 0x002fe400000001ff */
[----:B------:R-:W-:Y:S01]  /*30d0*/  IMAD.MOV.U32 R3, RZ, RZ, 0xffff ;  /* 0x0000ffffff037424 */ /* 0x000fe200078e00ff */
[----:B------:R-:W-:Y:S01]  /*30e0*/  UPRMT UR7, UR4, 0x654, UR8 ;  /* 0x0000065404077896 */ /* 0x000fe20008000008 */
[----:B--2---:R-:W-:-:S03]  /*30f0*/  IMAD.SHL.U32 R4, R5, 0x20, RZ ;  /* 0x0000002005047824 */ /* 0x004fc600078e00ff */
[-C--:B------:R-:W-:Y:S02]  /*3100*/  SHF.L.U32 R3, R3, R5.reuse, RZ ;  /* 0x0000000503037219 */ /* 0x080fe400000006ff */
[----:B------:R-:W-:Y:S01]  /*3110*/  SHF.L.U32 R5, R2, R5, RZ ;  /* 0x0000000502057219 */ /* 0x000fe200000006ff */
[----:B------:R2:W-:Y:S04]  /*3120*/  STS [UR37+0x130], R4 ;  /* 0x00013004ff007988 */ /* 0x0005e80008000825 */
[----:B------:R2:W-:Y:S04]  /*3130*/  ATOMS.OR RZ, [UR6+0x14], R3 ;  /* 0x00001403ffff798c */ /* 0x0005e8000b000006 */
[----:B------:R2:W-:Y:S01]  /*3140*/  ATOMS.OR RZ, [UR6+0x18], R5 ;  /* 0x00001805ffff798c */ /* 0x0005e2000b000006 */
[----:B------:R-:W-:Y:S03]  /*3150*/  SYNCS.ARRIVE.TRANS64.RED.A1T0 RZ, [UR7], RZ ;  /* 0x000000ffffff79a7 */ /* 0x000fe60008100407 */
[----:B------:R2:W-:Y:S01]  /*3160*/  ATOMS.XOR RZ, [UR6+0x10], R2 ;  /* 0x00001002ffff798c */ /* 0x0005e2000b800006 */
[----:B------:R-:W-:Y:S05]  /*3170*/  BRA `(.L_x_62) ;  /* 0x0000000000107947 */ /* 0x000fea0003800000 */
.L_x_55:
[----:B------:R-:W-:-:S05]  /*3180*/  MOV R2, 0xffffffff ;  /* 0xffffffff00027802 */ /* 0x000fca0000000f00 */
[----:B------:R1:W-:Y:S02]  /*3190*/  STS [UR37+0x130], R2 ;  /* 0x00013002ff007988 */ /* 0x0003e40008000825 */
[----:B-1----:R-:W-:Y:S02]  /*31a0*/  MOV R2, 0x31c0 ;  /* 0x000031c000027802 */ /* 0x002fe40000000f00 */
[----:B-----5:R-:W-:Y:S05]  /*31b0*/  CALL.REL.NOINC `($__internal_1_$__cuda_sm10x_tcgen05_guardrail_trap_phase_invalid_during_alloc) ;  /* 0x0000006000607944 */ /* 0x020fea0003c00000 */
.L_x_62:
[----:B------:R-:W-:Y:S05]  /*31c0*/  WARPSYNC.ALL ;  /* 0x0000000000007948 */ /* 0x000fea0003800000 */
[----:B------:R-:W3:Y:S01]  /*31d0*/  S2UR UR8, SR_CgaCtaId ;  /* 0x00000000000879c3 */ /* 0x000ee20000008800 */
[----:B------:R-:W-:Y:S01]  /*31e0*/  UMOV UR6, 0x400 ;  /* 0x0000040000067882 */ /* 0x000fe20000000000 */
[----:B------:R-:W-:-:S06]  /*31f0*/  NOP ;  /* 0x0000000000007918 */ /* 0x000fcc0000000000 */
[----:B------:R-:W-:Y:S06]  /*3200*/  BAR.ARV 0x6, 0xa0 ;  /* 0x0182800000007b1d */ /* 0x000fec0000002000 */
[----:B------:R-:W-:Y:S01]  /*3210*/  LOP3.LUT R0, R0, 0xffff, RZ, 0xc0, !PT ;  /* 0x0000ffff00007812 */ /* 0x000fe200078ec0ff */
[----:B-1----:R-:W-:Y:S01]  /*3220*/  IMAD.MOV.U32 R9, RZ, RZ, 0x1 ;  /* 0x00000001ff097424 */ /* 0x002fe200078e00ff */
[----:B------:R-:W-:Y:S01]  /*3230*/  LOP3.LUT R8, R8, 0xffff, RZ, 0xc0, !PT ;  /* 0x0000ffff08087812 */ /* 0x000fe200078ec0ff */
[----:B------:R-:W-:Y:S01]  /*3240*/  UMOV UR22, URZ ;  /* 0x000000ff00167c82 */ /* 0x000fe20008000000 */
[----:B------:R-:W-:Y:S01]  /*3250*/  R2UR UR12, R0 ;  /* 0x00000000000c72ca */ /* 0x000fe200000e0000 */
[----:B------:R-:W-:Y:S01]  /*3260*/  UMOV UR21, URZ ;  /* 0x000000ff00157c82 */ /* 0x000fe20008000000 */
[----:B------:R-:W-:Y:S01]  /*3270*/  R2UR UR13, R8 ;  /* 0x00000000080d72ca */ /* 0x000fe200000e0000 */
[----:B------:R-:W-:Y:S01]  /*3280*/  IMAD.MOV.U32 R8, RZ, RZ, RZ ;  /* 0x000000ffff087224 */ /* 0x000fe200078e00ff */
[----:B------:R-:W-:Y:S01]  /*3290*/  UMOV UR20, URZ ;  /* 0x000000ff00147c82 */ /* 0x000fe20008000000 */
[----:B------:R-:W-:-:S02]  /*32a0*/  UISETP.NE.AND UP2, UPT, UR5, URZ, UPT ;  /* 0x000000ff0500728c */ /* 0x000fc4000bf45270 */
[----:B---3--:R-:W-:Y:S01]  /*32b0*/  ULEA UR8, UR8, UR6, 0x18 ;  /* 0x0000000608087291 */ /* 0x008fe2000f8ec0ff */
[----:B------:R-:W1:Y:S03]  /*32c0*/  LDCU UR6, c[0x0][0x38c] ;  /* 0x00007180ff0677ac */ /* 0x000e660008000800 */
[----:B------:R-:W-:Y:S02]  /*32d0*/  UIADD3 UR14, UPT, UPT, UR8, 0x4300, URZ ;  /* 0x00004300080e7890 */ /* 0x000fe4000fffe0ff */
[----:B------:R-:W-:-:S03]  /*32e0*/  UIADD3 UR15, UPT, UPT, UR8, 0x7300, URZ ;  /* 0x00007300080f7890 */ /* 0x000fc6000fffe0ff */
[----:B--2---:R-:W2:Y:S01]  /*32f0*/  LDS R2, [UR8+0x130] ;  /* 0x00013008ff027984 */ /* 0x004ea20008000800 */
[----:B------:R-:W-:Y:S02]  /*3300*/  USHF.R.U32.HI UR14, URZ, 0x4, UR14 ;  /* 0x00000004ff0e7899 */ /* 0x000fe4000801160e */
[----:B------:R-:W-:Y:S02]  /*3310*/  USHF.R.U32.HI UR15, URZ, 0x4, UR15 ;  /* 0x00000004ff0f7899 */ /* 0x000fe4000801160f */
[----:B------:R-:W-:Y:S02]  /*3320*/  ULOP3.LUT UR14, UR14, 0x3fff, URZ, 0xc0, !UPT ;  /* 0x00003fff0e0e7892 */ /* 0x000fe4000f8ec0ff */
[----:B------:R-:W-:Y:S02]  /*3330*/  ULOP3.LUT UR15, UR15, 0x3fff, URZ, 0xc0, !UPT ;  /* 0x00003fff0f0f7892 */ /* 0x000fe4000f8ec0ff */
[----:B------:R-:W-:Y:S02]  /*3340*/  ULOP3.LUT UR14, UR14, 0x10000, URZ, 0xfc, !UPT ;  /* 0x000100000e0e7892 */ /* 0x000fe4000f8efcff */
[----:B-1----:R-:W-:-:S02]  /*3350*/  UIADD3 UR6, UPT, UPT, UR6, 0x1f, URZ ;  /* 0x0000001f06067890 */ /* 0x002fc4000fffe0ff */
[----:B------:R-:W-:Y:S02]  /*3360*/  ULOP3.LUT UR15, UR15, 0x10000, URZ, 0xfc, !UPT ;  /* 0x000100000f0f7892 */ /* 0x000fe4000f8efcff */
[----:B------:R-:W-:Y:S01]  /*3370*/  USHF.R.S32.HI UR7, URZ, 0x1f, UR6 ;  /* 0x0000001fff077899 */ /* 0x000fe20008011406 */
[----:B------:R-:W-:Y:S01]  /*3380*/  UMOV UR28, 0x0 ;  /* 0x00000000001c7882 */ /* 0x000fe20000000000 */
[----:B------:R-:W-:Y:S02]  /*3390*/  UMOV UR29, 0x8200490 ;  /* 0x08200490001d7882 */ /* 0x000fe40000000000 */
[----:B------:R-:W-:Y:S01]  /*33a0*/  ULEA.HI UR7, UR7, UR6, URZ, 0x5 ;  /* 0x0000000607077291 */ /* 0x000fe2000f8f28ff */
[----:B------:R-:W-:Y:S01]  /*33b0*/  UMOV UR26, 0x0 ;  /* 0x00000000001a7882 */ /* 0x000fe20000000000 */
[----:B------:R-:W-:Y:S02]  /*33c0*/  UMOV UR27, 0x8200490 ;  /* 0x08200490001b7882 */ /* 0x000fe40000000000 */
[----:B------:R-:W-:-:S04]  /*33d0*/  USHF.R.S32.HI UR7, URZ, 0x5, UR7 ;  /* 0x00000005ff077899 */ /* 0x000fc80008011407 */
[----:B------:R-:W-:-:S04]  /*33e0*/  UISETP.LT.AND UP0, UPT, UR7, 0x1, UPT ;  /* 0x000000010700788c */ /* 0x000fc8000bf01270 */
[----:B------:R-:W-:Y:S01]  /*33f0*/  USEL UR23, UR7, 0x1, !UP0 ;  /* 0x0000000107177887 */ /* 0x000fe2000c000000 */
[----:B--2---:R-:W-:Y:S02]  /*3400*/  R2UR UR24, R2 ;  /* 0x00000000021872ca */ /* 0x004fe400000e0000 */
[----:B------:R-:W-:-:S13]  /*3410*/  CS2R R2, SRZ ;  /* 0x0000000000027805 */ /* 0x000fda000001ff00 */
.L_x_73:
[C---:B------:R-:W-:Y:S02]  /*3420*/  LEA R0, R8.reuse, UR8, 0x3 ;  /* 0x0000000808007c11 */ /* 0x040fe4000f8e18ff */
[----:B------:R-:W-:Y:S02]  /*3430*/  SHF.L.U32 R5, R3, 0x1f, RZ ;  /* 0x0000001f03057819 */ /* 0x000fe400000006ff */
[----:B------:R-:W-:Y:S02]  /*3440*/  LEA R4, R8, UR8, 0x4 ;  /* 0x0000000808047c11 */ /* 0x000fe4000f8e20ff */
[----:B------:R-:W1:Y:S02]  /*3450*/  SYNCS.PHASECHK.TRANS64.TRYWAIT P0, [R0+URZ+0x80], R5 ;  /* 0x00008005000075a7 */ /* 0x000e6400080011ff */
[----:B-1-34-:R-:W-:Y:S05]  /*3460*/  @!P0 BRA `(.L_x_66) ;  /* 0x0000005400b48947 */ /* 0x01afea0003800000 */
.L_x_164:
[----:B-1----:R-:W1:Y:S01]  /*3470*/  LDS.128 R4, [R4+0x110] ;  /* 0x0001100004047984 */ /* 0x002e620000000c00 */
[----:B------:R-:W-:Y:S02]  /*3480*/  VIADD R0, R0, 0x90 ;  /* 0x0000009000007836 */ /* 0x000fe40000000000 */
[----:B------:R-:W-:Y:S01]  /*3490*/  VIADD R8, R8, 0x1 ;  /* 0x0000000108087836 */ /* 0x000fe20000000000 */
[----:B------:R-:W-:Y:S01]  /*34a0*/  @!PT LDS RZ, [RZ] ;  /* 0x00000000fffff984 */ /* 0x000fe20000000800 */
[----:B------:R-:W-:Y:S01]  /*34b0*/  @!PT LDS RZ, [RZ] ;  /* 0x00000000fffff984 */ /* 0x000fe20000000800 */
[----:B------:R-:W-:Y:S01]  /*34c0*/  @!PT LDS RZ, [RZ] ;  /* 0x00000000fffff984 */ /* 0x000fe20000000800 */
[----:B------:R-:W-:Y:S01]  /*34d0*/  @!PT LDS RZ, [RZ] ;  /* 0x00000000fffff984 */ /* 0x000fe20000000800 */
[----:B------:R2:W-:Y:S06]  /*34e0*/  MEMBAR.ALL.CTA ;  /* 0x0000000000007992 */ /* 0x0005ec0000008000 */
[----:B--2---:R-:W2:Y:S01]  /*34f0*/  FENCE.VIEW.ASYNC.S ;  /* 0x00000000000073c6 */ /* 0x004ea20000000000 */
[----:B------:R-:W-:-:S04]  /*3500*/  PRMT R0, RZ, 0x654, R0 ;  /* 0x00000654ff007816 */ /* 0x000fc80000000000 */
[----:B--2---:R2:W-:Y:S01]  /*3510*/  SYNCS.ARRIVE.TRANS64.RED.A1T0 RZ, [R0+URZ], RZ ;  /* 0x000000ff00ff79a7 */ /* 0x0045e200081004ff */
[----:B-1----:R-:W-:Y:S01]  /*3520*/  LOP3.LUT P1, RZ, R6, 0x1, RZ, 0xc0, !PT ;  /* 0x0000000106ff7812 */ /* 0x002fe2000782c0ff */
[----:B--2---:R-:W-:-:S12]  /*3530*/  BRA.U UP2, `(.L_x_67) ;  /* 0x0000000102e07547 */ /* 0x004fd8000b800000 */
[----:B------:R-:W1:Y:S01]  /*3540*/  LDCU UR6, c[0x0][0x38c] ;  /* 0x00007180ff0677ac */ /* 0x000e620008000800 */
[----:B------:R-:W-:Y:S02]  /*3550*/  PLOP3.LUT P2, PT, PT, PT, PT, 0x80, 0x8 ;  /* 0x000000000008781c */ /* 0x000fe40003f4f070 */
[----:B------:R-:W-:Y:S01]  /*3560*/  SHF.L.U32 R5, R9, 0x1f, RZ ;  /* 0x0000001f09057819 */ /* 0x000fe200000006ff */
[----:B------:R-:W-:Y:S02]  /*3570*/  ULEA UR10, UR22, UR8, 0x3 ;  /* 0x00000008160a7291 */ /* 0x000fe4000f8e18ff */
[----:B------:R-:W-:Y:S02]  /*3580*/  ULEA UR11, UR22, UR24, 0x6 ;  /* 0x00000018160b7291 */ /* 0x000fe4000f8e30ff */
[----:B-1----:R-:W-:-:S06]  /*3590*/  UISETP.GE.AND UP0, UPT, UR6, 0x1, UPT ;  /* 0x000000010600788c */ /* 0x002fcc000bf06270 */
[----:B------:R-:W-:-:S05]  /*35a0*/  PLOP3.LUT P0, PT, PT, PT, UP0, 0x80, 0x8 ;  /* 0x000000000008781c */ /* 0x000fca0003f0f008 */
[----:B------:R-:W-:-:S08]  /*35b0*/  @UP0 ULEA UR6, UR21, UR8, 0x3 ;  /* 0x0000000815060291 */ /* 0x000fd0000f8e18ff */
[----:B------:R-:W-:-:S04]  /*35c0*/  @P0 SHF.L.U32 R0, R2, 0x1f, RZ ;  /* 0x0000001f02000819 */ /* 0x000fc800000006ff */
[----:B------:R1:W2:Y:S01]  /*35d0*/  @P0 SYNCS.PHASECHK.TRANS64.TRYWAIT P2, [UR6], R0 ;  /* 0x00000000ff0005a7 */ /* 0x0002a20008041106 */
[----:B------:R-:W3:Y:S02]  /*35e0*/  SYNCS.PHASECHK.TRANS64.TRYWAIT P0, [UR10+0xc0], R5 ;  /* 0x0000c005ff0075a7 */ /* 0x000ee4000800110a */
[----:B-123--:R-:W-:Y:S05]  /*35f0*/  @!P0 BRA `(.L_x_68) ;  /* 0x0000005400648947 */ /* 0x00efea0003800000 */
.L_x_166:
[----:B------:R-:W-:Y:S01]  /*3600*/  UMOV UR19, UR20 ;  /* 0x0000001400137c82 */ /* 0x000fe20008000000 */
[----:B------:R-:W-:Y:S05]  /*3610*/  BRA.U !UP0, `(.L_x_69) ;  /* 0x0000000108987547 */ /* 0x000fea000b800000 */
[----:B------:R-:W-:Y:S02]  /*3620*/  UIADD3 UR19, UPT, UPT, UR23, UR20, URZ ;  /* 0x0000001417137290 */ /* 0x000fe4000fffe0ff */
[----:B------:R-:W-:Y:S01]  /*3630*/  UPLOP3.LUT UP3, UPT, UPT, UPT, UPT, 0x40, 0x4 ;  /* 0x000000000004789c */ /* 0x000fe20003f6e870 */
[----:B------:R-:W-:Y:S01]  /*3640*/  UMOV UR18, UR7 ;  /* 0x0000000700127c82 */ /* 0x000fe20008000000 */
[----:B------:R-:W-:-:S09]  /*3650*/  UMOV UR17, UR21 ;  /* 0x0000001500117c82 */ /* 0x000fd20008000000 */
.L_x_72:
[----:B--2---:R-:W-:Y:S01]  /*3660*/  ULEA UR9, UR17, UR8, 0x3 ;  /* 0x0000000811097291 */ /* 0x004fe2000f8e18ff */
[----:B---3--:R-:W-:Y:S11]  /*3670*/  @P2 BRA `(.L_x_70) ;  /* 0x00000000000c2947 */ /* 0x008ff60003800000 */
[----:B-1----:R-:W-:Y:S04]  /*3680*/  SHF.L.U32 R5, R2, 0x1f, RZ ;  /* 0x0000001f02057819 */ /* 0x002fe800000006ff */
[----:B------:R-:W1:Y:S02]  /*3690*/  SYNCS.PHASECHK.TRANS64.TRYWAIT P0, [UR9], R5 ;  /* 0x00000005ff0075a7 */ /* 0x000e640008001109 */
[----:B-1----:R-:W-:Y:S05]  /*36a0*/  @!P0 BRA `(.L_x_71) ;  /* 0x0000005400508947 */ /* 0x002fea0003800000 */
.L_x_70:
[----:B------:R-:W-:Y:S01]  /*36b0*/  UISETP.NE.AND UP0, UPT, UR18, 0x1, UPT ;  /* 0x000000011200788c */ /* 0x000fe2000bf05270 */
[----:B------:R-:W-:Y:S01]  /*36c0*/  PLOP3.LUT P2, PT, PT, PT, PT, 0x80, 0x8 ;  /* 0x000000000008781c */ /* 0x000fe20003f4f070 */
[----:B------:R-:W-:Y:S02]  /*36d0*/  UIADD3 UR21, UPT, UPT, UR17, 0x1, URZ ;  /* 0x0000000111157890 */ /* 0x000fe4000fffe0ff */
[----:B------:R-:W-:Y:S02]  /*36e0*/  ULEA UR30, UR17, UR15, 0x8 ;  /* 0x0000000f111e7291 */ /* 0x000fe4000f8e40ff */
[----:B------:R-:W-:Y:S01]  /*36f0*/  UISETP.NE.AND UP1, UPT, UR21, 0x3, UPT ;  /* 0x000000031500788c */ /* 0x000fe2000bf25270 */
[----:B------:R-:W-:Y:S01]  /*3700*/  PLOP3.LUT P0, PT, PT, PT, UP0, 0x80, 0x8 ;  /* 0x000000000008781c */ /* 0x000fe20003f0f008 */
[----:B------:R-:W-:Y:S02]  /*3710*/  ULEA UR32, UR17, UR14, 0x8 ;  /* 0x0000000e11207291 */ /* 0x000fe4000f8e40ff */
[----:B------:R-:W-:Y:S02]  /*3720*/  USEL UR16, URZ, 0x1, UP1 ;  /* 0x00000001ff107887 */ /* 0x000fe40008800000 */
[----:B------:R-:W-:Y:S02]  /*3730*/  USEL UR21, UR21, URZ, UP1 ;  /* 0x000000ff15157287 */ /* 0x000fe40008800000 */
[----:B------:R-:W-:Y:S02]  /*3740*/  UIADD3 UR36, UPT, UPT, UR30, 0x2, URZ ;  /* 0x000000021e247890 */ /* 0x000fe4000fffe0ff */
[----:B------:R-:W-:Y:S01]  /*3750*/  @UP0 ULEA UR6, UR21, UR8, 0x3 ;  /* 0x0000000815060291 */ /* 0x000fe2000f8e18ff */
[----:B------:R-:W-:Y:S01]  /*3760*/  LOP3.LUT R2, R2, UR16, RZ, 0x3c, !PT ;  /* 0x0000001002027c12 */ /* 0x000fe2000f8e3cff */
[----:B------:R-:W-:Y:S02]  /*3770*/  UIADD3 UR34, UPT, UPT, UR32, 0x2, URZ ;  /* 0x0000000220227890 */ /* 0x000fe4000fffe0ff */
[----:B------:R-:W-:Y:S01]  /*3780*/  UIADD3 UR9, UPT, UPT, UR9, 0x18, URZ ;  /* 0x0000001809097890 */ /* 0x000fe2000fffe0ff */
[----:B-1----:R-:W-:Y:S01]  /*3790*/  @P0 SHF.L.U32 R0, R2, 0x1f, RZ ;  /* 0x0000001f02000819 */ /* 0x002fe200000006ff */
[----:B------:R-:W-:Y:S01]  /*37a0*/  UMOV UR31, 0x80004020 ;  /* 0x80004020001f7882 */ /* 0x000fe20000000000 */
[----:B------:R-:W-:Y:S01]  /*37b0*/  UMOV UR33, 0x80004020 ;  /* 0x8000402000217882 */ /* 0x000fe20000000000 */
[----:B------:R-:W-:Y:S01]  /*37c0*/  UMOV UR37, 0x80004020 ;  /* 0x8000402000257882 */ /* 0x000fe20000000000 */
[----:B------:R2:W3:Y:S01]  /*37d0*/  @P0 SYNCS.PHASECHK.TRANS64.TRYWAIT P2, [UR6], R0 ;  /* 0x00000000ff0005a7 */ /* 0x0004e20008041106 */
[----:B------:R-:W-:Y:S01]  /*37e0*/  UIADD3 UR20, UPT, UPT, UR20, 0x1, URZ ;  /* 0x0000000114147890 */ /* 0x000fe2000fffe0ff */
[----:B------:R2:W-:Y:S01]  /*37f0*/  UTCHMMA.2CTA gdesc[UR32], gdesc[UR30], tmem[UR11], tmem[UR28], idesc[UR29], UP3 ;  /* 0x00ff1c1e200075ea */ /* 0x0005e20009a0000b */
[----:B------:R-:W-:Y:S02]  /*3800*/  UIADD3 UR18, UPT, UPT, UR18, -0x1, URZ ;  /* 0xffffffff12127890 */ /* 0x000fe4000fffe0ff */
[----:B------:R-:W-:Y:S02]  /*3810*/  UISETP.NE.AND UP0, UPT, UR20, UR19, UPT ;  /* 0x000000131400728c */ /* 0x000fe4000bf05270 */
[----:B------:R-:W-:Y:S01]  /*3820*/  UPLOP3.LUT UP3, UPT, UPT, UPT, UPT, 0x80, 0x8 ;  /* 0x000000000008789c */ /* 0x000fe20003f6f070 */
[----:B------:R-:W-:Y:S01]  /*3830*/  UMOV UR35, 0x80004020 ;  /* 0x8000402000237882 */ /* 0x000fe20000000000 */
[----:B------:R-:W-:Y:S01]  /*3840*/  UMOV UR17, UR21 ;  /* 0x0000001500117c82 */ /* 0x000fe20008000000 */
[----:B------:R2:W-:Y:S01]  /*3850*/  UTCHMMA.2CTA gdesc[UR34], gdesc[UR36], tmem[UR11], tmem[UR26], idesc[UR27], UPT ;  /* 0x00ff1a24220075ea */ /* 0x0005e2000ba0000b */
[----:B------:R2:W-:Y:S03]  /*3860*/  UTCBAR.2CTA.MULTICAST [UR9], URZ, UR13 ;  /* 0x000000ff090073e9 */ /* 0x0005e6000820080d */
[----:B------:R-:W-:Y:S05]  /*3870*/  BRA.U UP0, `(.L_x_72) ;  /* 0xfffffffd00787547 */ /* 0x000fea000b83ffff */
.L_x_69:
[----:B------:R-:W-:Y:S01]  /*3880*/  UIADD3 UR10, UPT, UPT, UR10, 0xa0, URZ ;  /* 0x000000a00a0a7890 */ /* 0x000fe2000fffe0ff */
[----:B------:R-:W-:-:S08]  /*3890*/  UMOV UR20, UR19 ;  /* 0x0000001300147c82 */ /* 0x000fd00008000000 */
[----:B------:R4:W-:Y:S01]  /*38a0*/  UTCBAR.2CTA.MULTICAST [UR10], URZ, UR12 ;  /* 0x000000ff0a0073e9 */ /* 0x0009e2000820080c */
[----:B------:R-:W-:Y:S02]  /*38b0*/  NOP ;  /* 0x0000000000007918 */ /* 0x000fe40000000000 */
.L_x_67:
[----:B------:R-:W-:Y:S01]  /*38c0*/  UIADD3 UR22, UPT, UPT, UR22, 0x1, URZ ;  /* 0x0000000116167890 */ /* 0x000fe2000fffe0ff */
[----:B------:R-:W-:-:S03]  /*38d0*/  ISETP.NE.AND P0, PT, R8, 0x2, PT ;  /* 0x000000020800780c */ /* 0x000fc60003f05270 */
[----:B------:R-:W-:Y:S01]  /*38e0*/  UISETP.NE.AND UP0, UPT, UR22, 0x4, UPT ;  /* 0x000000041600788c */ /* 0x000fe2000bf05270 */
[----:B-12---:R-:W-:Y:S02]  /*38f0*/  SEL R0, RZ, 0x1, P0 ;  /* 0x00000001ff007807 */ /* 0x006fe40000000000 */
[----:B------:R-:W-:Y:S01]  /*3900*/  SEL R8, R8, RZ, P0 ;  /* 0x000000ff08087207 */ /* 0x000fe20000000000 */
[----:B------:R-:W-:Y:S01]  /*3910*/  USEL UR6, URZ, 0x1, UP0 ;  /* 0x00000001ff067887 */ /* 0x000fe20008000000 */
[----:B------:R-:W-:Y:S01]  /*3920*/  LOP3.LUT R3, R3, R0, RZ, 0x3c, !PT ;  /* 0x0000000003037212 */ /* 0x000fe200078e3cff */
[----:B------:R-:W-:-:S04]  /*3930*/  USEL UR22, UR22, URZ, UP0 ;  /* 0x000000ff16167287 */ /* 0x000fc80008000000 */
[----:B------:R-:W-:Y:S01]  /*3940*/  LOP3.LUT R9, R9, UR6, RZ, 0x3c, !PT ;  /* 0x0000000609097c12 */ /* 0x000fe2000f8e3cff */
[----:B------:R-:W-:Y:S07]  /*3950*/  @P1 BRA `(.L_x_73) ;  /* 0xfffffff800b01947 */ /* 0x000fee000383ffff */
[----:B------:R-:W1:Y:S01]  /*3960*/  S2UR UR6, SR_CgaCtaId ;  /* 0x00000000000679c3 */ /* 0x000e620000008800 */
[----:B------:R-:W-:Y:S01]  /*3970*/  ELECT P0, URZ, PT ;  /* 0x0000000000ff782f */ /* 0x000fe20003800000 */
[----:B------:R-:W-:Y:S01]  /*3980*/  HFMA2 R0, -RZ, RZ, 0, 5.9604644775390625e-08 ;  /* 0x00000001ff007431 */ /* 0x000fe200000001ff */
[----:B------:R-:W-:-:S05]  /*3990*/  UMOV UR7, 0x40 ;  /* 0x0000004000077882 */ /* 0x000fca0000000000 */
[----:B------:R-:W-:Y:S01]  /*39a0*/  UVIRTCOUNT.DEALLOC.SMPOOL 0x80 ;  /* 0x000000800000784c */ /* 0x000fe20000000000 */
[----:B------:R-:W-:Y:S02]  /*39b0*/  UISETP.NE.AND UP0, UPT, UR5, URZ, UPT ;  /* 0x000000ff0500728c */ /* 0x000fe4000bf05270 */
[----:B-1----:R-:W-:-:S09]  /*39c0*/  ULEA UR6, UR6, UR7, 0x18 ;  /* 0x0000000706067291 */ /* 0x002fd2000f8ec0ff */
[----:B------:R1:W-:Y:S01]  /*39d0*/  @P0 STS.U8 [UR6+0x1c], R0 ;  /* 0x00001c00ff000988 */ /* 0x0003e20008000006 */
[----:B------:R-:W-:Y:S05]  /*39e0*/  BRA.U UP0, `(.L_x_74) ;  /* 0x0000000100a07547 */ /* 0x000fea000b800000 */
[----:B------:R-:W-:Y:S01]  /*39f0*/  UIADD3 UR5, UPT, UPT, UR8, 0xc0, URZ ;  /* 0x000000c008057890 */ /* 0x000fe2000fffe0ff */
[----:B------:R-:W-:-:S03]  /*3a00*/  SHF.L.U32 R3, R9, 0x1f, RZ ;  /* 0x0000001f09037819 */ /* 0x000fc600000006ff */
[----:B------:R-:W-:-:S09]  /*3a10*/  ULEA UR7, UR22, UR5, 0x3 ;  /* 0x0000000516077291 */ /* 0x000fd2000f8e18ff */
[----:B------:R-:W2:Y:S02]  /*3a20*/  SYNCS.PHASECHK.TRANS64.TRYWAIT P0, [UR7], R3 ;  /* 0x00000003ff0075a7 */ /* 0x000ea40008001107 */
[----:B--2---:R-:W-:Y:S05]  /*3a30*/  @!P0 BRA `(.L_x_75) ;  /* 0x0000005000848947 */ /* 0x004fea0003800000 */
.L_x_169:
[----:B------:R-:W-:-:S04]  /*3a40*/  UIADD3 UR9, UPT, UPT, UR22, 0x1, URZ ;  /* 0x0000000116097890 */ /* 0x000fc8000fffe0ff */
[----:B------:R-:W-:-:S04]  /*3a50*/  UISETP.NE.AND UP1, UPT, UR9, 0x4, UPT ;  /* 0x000000040900788c */ /* 0x000fc8000bf25270 */
[----:B----4-:R-:W-:Y:S02]  /*3a60*/  USEL UR10, URZ, 0x1, UP1 ;  /* 0x00000001ff0a7887 */ /* 0x010fe40008800000 */
[----:B------:R-:W-:-:S04]  /*3a70*/  USEL UR9, UR9, URZ, UP1 ;  /* 0x000000ff09097287 */ /* 0x000fc80008800000 */
[----:B------:R-:W-:Y:S01]  /*3a80*/  ULEA UR7, UR9, UR5, 0x3 ;  /* 0x0000000509077291 */ /* 0x000fe2000f8e18ff */
[----:B------:R-:W-:-:S04]  /*3a90*/  LOP3.LUT R2, R9, UR10, RZ, 0x3c, !PT ;  /* 0x0000000a09027c12 */ /* 0x000fc8000f8e3cff */
[----:B-1----:R-:W-:-:S04]  /*3aa0*/  SHF.L.U32 R3, R2, 0x1f, RZ ;  /* 0x0000001f02037819 */ /* 0x002fc800000006ff */
[----:B------:R-:W1:Y:S02]  /*3ab0*/  SYNCS.PHASECHK.TRANS64.TRYWAIT P0, [UR7], R3 ;  /* 0x00000003ff0075a7 */ /* 0x000e640008001107 */
[----:B-1----:R-:W-:Y:S05]  /*3ac0*/  @!P0 BRA `(.L_x_76) ;  /* 0x0000005000788947 */ /* 0x002fea0003800000 */
.L_x_171:
        /* <DEDUP_REMOVED lines=9> */
.L_x_173:
[----:B------:R-:W-:-:S04]  /*3b60*/  UIADD3 UR9, UPT, UPT, UR9, 0x1, URZ ;  /* 0x0000000109097890 */ /* 0x000fc8000fffe0ff */
[----:B------:R-:W-:-:S04]  /*3b70*/  UISETP.NE.AND UP1, UPT, UR9, 0x4, UPT ;  /* 0x000000040900788c */ /* 0x000fc8000bf25270 */
[----:B------:R-:W-:Y:S02]  /*3b80*/  USEL UR7, URZ, 0x1, UP1 ;  /* 0x00000001ff077887 */ /* 0x000fe40008800000 */
[----:B------:R-:W-:-:S04]  /*3b90*/  USEL UR9, UR9, URZ, UP1 ;  /* 0x000000ff09097287 */ /* 0x000fc80008800000 */
[----:B------:R-:W-:Y:S01]  /*3ba0*/  ULEA UR9, UR9, UR5, 0x3 ;  /* 0x0000000509097291 */ /* 0x000fe2000f8e18ff */
[----:B-1----:R-:W-:-:S04]  /*3bb0*/  LOP3.LUT R3, R2, UR7, RZ, 0x3c, !PT ;  /* 0x0000000702037c12 */ /* 0x002fc8000f8e3cff */
[----:B------:R-:W-:Y:S01]  /*3bc0*/  SHF.L.U32 R3, R3, 0x1f, RZ ;  /* 0x0000001f03037819 */ /* 0x000fe200000006ff */
[----:B------:R-:W-:-:S04]  /*3bd0*/  IMAD.U32 R0, RZ, RZ, UR9 ;  /* 0x00000009ff007e24 */ /* 0x000fc8000f8e00ff */
[----:B------:R1:W2:Y:S03]  /*3be0*/  SYNCS.PHASECHK.TRANS64.TRYWAIT P0, [R0+URZ], R3 ;  /* 0x00000003000075a7 */ /* 0x0002a600080011ff */
[----:B--2---:R-:W-:Y:S05]  /*3bf0*/  @!P0 NANOSLEEP.SYNCS 0x989680 ;  /* 0x009896800000895d */ /* 0x004fea0003900000 */
[----:B------:R-:W2:Y:S02]  /*3c00*/  @!P0 SYNCS.PHASECHK.TRANS64 P0, [R0+URZ], R3 ;  /* 0x00000003000085a7 */ /* 0x000ea400080010ff */
[----:B--2---:R-:W-:Y:S05]  /*3c10*/  @P0 BRA `(.L_x_78) ;  /* 0x0000000000200947 */ /* 0x004fea0003800000 */
.L_x_79:
[----:B--2---:R2:W4:Y:S02]  /*3c20*/  SYNCS.PHASECHK.TRANS64.TRYWAIT P0, [R0+URZ], R3 ;  /* 0x00000003000075a7 */ /* 0x00452400080011ff */
[----:B----4-:R-:W-:Y:S05]  /*3c30*/  @!P0 NANOSLEEP.SYNCS 0x989680 ;  /* 0x009896800000895d */ /* 0x010fea0003900000 */
[----:B------:R-:W4:Y:S02]  /*3c40*/  @!P0 SYNCS.PHASECHK.TRANS64 P0, [R0+URZ], R3 ;  /* 0x00000003000085a7 */ /* 0x000f2400080010ff */
[----:B----4-:R-:W-:Y:S05]  /*3c50*/  @!P0 BRA `(.L_x_79) ;  /* 0xfffffffc00f08947 */ /* 0x010fea000383ffff */
[----:B------:R-:W-:Y:S05]  /*3c60*/  BRA `(.L_x_78) ;  /* 0x00000000000c7947 */ /* 0x000fea0003800000 */
.L_x_74:
[----:B------:R-:W-:-:S04]  /*3c70*/  UIADD3 UR5, UPT, UPT, UR8, 0x100, URZ ;  /* 0x0000010008057890 */ /* 0x000fc8000fffe0ff */
[----:B------:R-:W-:-:S09]  /*3c80*/  UPRMT UR5, UR4, 0x654, UR5 ;  /* 0x0000065404057896 */ /* 0x000fd20008000005 */
[----:B------:R-:W-:Y:S03]  /*3c90*/  SYNCS.ARRIVE.TRANS64.RED.A1T0 RZ, [UR5], RZ ;  /* 0x000000ffffff79a7 */ /* 0x000fe60008100405 */
.L_x_78:
[----:B-12---:R-:W-:Y:S01]  /*3ca0*/  SHF.L.U32 R3, RZ, 0x1f, RZ ;  /* 0x0000001fff037819 */ /* 0x006fe200000006ff */
[----:B------:R-:W-:Y:S01]  /*3cb0*/  UIADD3 UR5, UPT, UPT, UR8, 0x100, URZ ;  /* 0x0000010008057890 */ /* 0x000fe2000fffe0ff */
[----:B------:R-:W-:Y:S02]  /*3cc0*/  PLOP3.LUT P0, PT, PT, PT, UP0, 0x80, 0x8 ;  /* 0x000000000008781c */ /* 0x000fe40003f0f008 */
[----:B------:R-:W1:Y:S02]  /*3cd0*/  SYNCS.PHASECHK.TRANS64.TRYWAIT P1, [UR8+0x100], R3 ;  /* 0x00010003ff0075a7 */ /* 0x000e640008021108 */
[----:B-1----:R-:W-:Y:S09]  /*3ce0*/  @!P1 BRA `(.L_x_80) ;  /* 0x0000005000209947 */ /* 0x002ff20003800000 */
.L_x_175:
[----:B------:R-:W-:Y:S01]  /*3cf0*/  @!UP0 UPRMT UR5, UR4, 0x654, UR5 ;  /* 0x0000065404058896 */ /* 0x000fe20008000005 */
[----:B------:R-:W-:Y:S02]  /*3d00*/  UMOV UR8, 0xffff ;  /* 0x0000ffff00087882 */ /* 0x000fe40000000000 */
[----:B------:R-:W-:-:S06]  /*3d10*/  UMOV UR4, 0x1 ;  /* 0x0000000100047882 */ /* 0x000fcc0000000000 */
[----:B------:R-:W-:Y:S01]  /*3d20*/  @!P0 SYNCS.ARRIVE.TRANS64.RED.A1T0 RZ, [UR5], RZ ;  /* 0x000000ffffff89a7 */ /* 0x000fe20008100405 */
[----:B------:R-:W-:Y:S01]  /*3d30*/  NOP ;  /* 0x0000000000007918 */ /* 0x000fe20000000000 */
[----:B-1----:R-:W1:Y:S01]  /*3d40*/  LDS R0, [UR6+0x14] ;  /* 0x00001406ff007984 */ /* 0x002e620008000800 */
[----:B------:R-:W-:-:S04]  /*3d50*/  ULOP3.LUT UR5, UR24, 0xffff, URZ, 0xc0, !UPT ;  /* 0x0000ffff18057892 */ /* 0x000fc8000f8ec0ff */
[----:B------:R-:W-:-:S04]  /*3d60*/  USHF.R.U32.HI UR5, URZ, 0x5, UR5 ;  /* 0x00000005ff057899 */ /* 0x000fc80008011605 */
[----:B------:R-:W-:Y:S02]  /*3d70*/  USHF.L.U32 UR8, UR8, UR5, URZ ;  /* 0x0000000508087299 */ /* 0x000fe400080006ff */
[----:B------:R-:W-:-:S04]  /*3d80*/  USHF.L.U32 UR4, UR4, UR5, URZ ;  /* 0x0000000504047299 */ /* 0x000fc800080006ff */
[----:B-1----:R-:W-:-:S04]  /*3d90*/  LOP3.LUT R0, R0, UR8, RZ, 0xc0, !PT ;  /* 0x0000000800007c12 */ /* 0x002fc8000f8ec0ff */
[----:B------:R-:W-:-:S13]  /*3da0*/  ISETP.NE.AND P0, PT, R0, UR8, PT ;  /* 0x0000000800007c0c */ /* 0x000fda000bf05270 */
[----:B------:R-:W-:Y:S05]  /*3db0*/  @P0 BRA `(.L_x_81) ;  /* 0x0000000000580947 */ /* 0x000fea0003800000 */
[----:B------:R-:W1:Y:S02]  /*3dc0*/  LDS R0, [UR6+0x18] ;  /* 0x00001806ff007984 */ /* 0x000e640008000800 */
[----:B-1----:R-:W-:-:S04]  /*3dd0*/  LOP3.LUT R0, R0, UR4, RZ, 0xc0, !PT ;  /* 0x0000000400007c12 */ /* 0x002fc8000f8ec0ff */
[----:B------:R-:W-:-:S13]  /*3de0*/  ISETP.NE.AND P0, PT, R0, UR4, PT ;  /* 0x0000000400007c0c */ /* 0x000fda000bf05270 */
[----:B------:R-:W-:Y:S05]  /*3df0*/  @P0 BRA `(.L_x_82) ;  /* 0x00000000003c0947 */ /* 0x000fea0003800000 */
[----:B------:R-:W1:Y:S01]  /*3e00*/  S2R R2, SR_LANEID ;  /* 0x0000000000027919 */ /* 0x000e620000000000 */
[----:B------:R-:W-:Y:S01]  /*3e10*/  ULOP3.LUT UR8, URZ, UR8, URZ, 0x33, !UPT ;  /* 0x00000008ff087292 */ /* 0x000fe2000f8e33ff */
[----:B------:R-:W-:Y:S01]  /*3e20*/  LOP3.LUT R4, RZ, UR4, RZ, 0x33, !PT ;  /* 0x00000004ff047c12 */ /* 0x000fe2000f8e33ff */
[----:B------:R-:W-:Y:S02]  /*3e30*/  VOTEU.ANY UR7, UPT, PT ;  /* 0x0000000000077886 */ /* 0x000fe400038e0100 */
[----:B------:R-:W-:Y:S01]  /*3e40*/  UFLO.U32 UR7, UR7 ;  /* 0x00000007000772bd */ /* 0x000fe200080e0000 */
[----:B------:R-:W2:Y:S01]  /*3e50*/  REDUX UR4, R4 ;  /* 0x00000000040473c4 */ /* 0x000ea20000000000 */
[----:B------:R-:W-:-:S06]  /*3e60*/  IMAD.U32 R0, RZ, RZ, UR8 ;  /* 0x00000008ff007e24 */ /* 0x000fcc000f8e00ff */
[----:B------:R1:W-:Y:S01]  /*3e70*/  UTCATOMSWS.AND URZ, UR8 ;  /* 0x0000000800ff79e3 */ /* 0x0003e20008000000 */
[----:B------:R-:W3:Y:S01]  /*3e80*/  REDUX UR5, R0 ;  /* 0x00000000000573c4 */ /* 0x000ee20000000000 */
[----:B-1----:R-:W-:Y:S01]  /*3e90*/  ISETP.EQ.U32.AND P0, PT, R2, UR7, PT ;  /* 0x0000000702007c0c */ /* 0x002fe2000bf02070 */
[----:B--2---:R-:W-:Y:S01]  /*3ea0*/  IMAD.U32 R2, RZ, RZ, UR4 ;  /* 0x00000004ff027e24 */ /* 0x004fe2000f8e00ff */
[----:B---3--:R-:W-:-:S11]  /*3eb0*/  MOV R3, UR5 ;  /* 0x0000000500037c02 */ /* 0x008fd60008000f00 */
[----:B------:R1:W-:Y:S04]  /*3ec0*/  @P0 ATOMS.AND RZ, [UR6+0x14], R3 ;  /* 0x00001403ffff098c */ /* 0x0003e8000a800006 */
[----:B------:R1:W-:Y:S01]  /*3ed0*/  @P0 ATOMS.AND RZ, [UR6+0x18], R2 ;  /* 0x00001802ffff098c */ /* 0x0003e2000a800006 */
[----:B------:R-:W-:Y:S05]  /*3ee0*/  BRA `(.L_x_83) ;  /* 0x0000000000147947 */ /* 0x000fea0003800000 */
.L_x_82:
[----:B------:R-:W-:Y:S02]  /*3ef0*/  MOV R2, 0x3f10 ;  /* 0x00003f1000027802 */ /* 0x000fe40000000f00 */
[----:B---345:R-:W-:Y:S05]  /*3f00*/  CALL.REL.NOINC `($__internal_0_$__cuda_sm10x_tcgen05_guardrail_trap_col_being_dealloced_not_returned_by_alloc) ;  /* 0x0000005400007944 */ /* 0x038fea0003c00000 */
[----:B------:R-:W-:Y:S05]  /*3f10*/  BRA `(.L_x_83) ;  /* 0x0000000000087947 */ /* 0x000fea0003800000 */
.L_x_81:
[----:B------:R-:W-:Y:S02]  /*3f20*/  MOV R2, 0x3f40 ;  /* 0x00003f4000027802 */ /* 0x000fe40000000f00 */
[----:B---345:R-:W-:Y:S05]  /*3f30*/  CALL.REL.NOINC `($__internal_2_$__cuda_sm10x_tcgen05_guardrail_trap_unallocated_columns_being_dealloced) ;  /* 0x00000054000c7944 */ /* 0x038fea0003c00000 */
.L_x_83:
[----:B------:R-:W-:Y:S01]  /*3f40*/  NOP ;  /* 0x0000000000007918 */ /* 0x000fe20000000000 */
[----:B----4-:R-:W-:Y:S05]  /*3f50*/  EXIT ;  /* 0x000000000000794d */ /* 0x010fea0003800000 */
.L_x_54:
[----:B------:R-:W-:-:S09]  /*3f60*/  UISETP.NE.OR UP5, UPT, UR10, 0x3, !UP5 ;  /* 0x000000030a00788c */ /* 0x000fd2000efa5670 */
[----:B------:R-:W-:Y:S05]  /*3f70*/  BRA.U UP5, `(.L_x_84) ;  /* 0x0000001105787547 */ /* 0x000fea000b800000 */
[----:B------:R-:W1:Y:S01]  /*3f80*/  LDC R0, c[0x0][0xb30] ;  /* 0x0002cc00ff007b82 */ /* 0x000e620000000800 */
[----:B------:R-:W2:Y:S01]  /*3f90*/  LDCU.64 UR8, c[0x0][0x888] ;  /* 0x00011100ff0877ac */ /* 0x000ea20008000a00 */
[----:B------:R-:W-:Y:S02]  /*3fa0*/  HFMA2 R25, -RZ, RZ, 0, 0 ;  /* 0x00000000ff197431 */ /* 0x000fe400000001ff */
[----:B-----5:R-:W-:Y:S01]  /*3fb0*/  IMAD.MOV.U32 R32, RZ, RZ, 0x1 ;  /* 0x00000001ff207424 */ /* 0x020fe200078e00ff */
[----:B------:R-:W-:Y:S01]  /*3fc0*/  MOV R23, 0x1000 ;  /* 0x0000100000177802 */ /* 0x000fe20000000f00 */
[----:B------:R-:W3:Y:S01]  /*3fd0*/  LDCU.64 UR4, c[0x0][0x890] ;  /* 0x00011200ff0477ac */ /* 0x000ee20008000a00 */
[----:B------:R-:W-:Y:S01]  /*3fe0*/  IMAD.MOV.U32 R27, RZ, RZ, RZ ;  /* 0x000000ffff1b7224 */ /* 0x000fe200078e00ff */
[----:B------:R-:W4:Y:S01]  /*3ff0*/  LDC R19, c[0x0][0x370] ;  /* 0x0000dc00ff137b82 */ /* 0x000f220000000800 */
[----:B------:R-:W-:Y:S01]  /*4000*/  UMOV UR7, 0x400 ;  /* 0x0000040000077882 */ /* 0x000fe20000000000 */
[----:B------:R-:W-:-:S02]  /*4010*/  UPLOP3.LUT UP1, UPT, UPT, UPT, UPT, 0x40, 0x4 ;  /* 0x000000000004789c */ /* 0x000fc40003f2e870 */
[----:B------:R-:W-:-:S04]  /*4020*/  ULEA UR7, UR37, UR7, 0x18 ;  /* 0x0000000725077291 */ /* 0x000fc8000f8ec0ff */
[----:B------:R-:W4:Y:S01]  /*4030*/  LDC R2, c[0x0][0xb0c] ;  /* 0x0002c300ff027b82 */ /* 0x000f220000000800 */
[----:B------:R-:W-:Y:S02]  /*4040*/  UIADD3 UR13, UPT, UPT, UR7, 0x48, URZ ;  /* 0x00000048070d7890 */ /* 0x000fe4000fffe0ff */
[----:B--2---:R-:W-:Y:S02]  /*4050*/  UISETP.NE.U32.AND UP3, UPT, UR8, URZ, UPT ;  /* 0x000000ff0800728c */ /* 0x004fe4000bf65070 */
[----:B------:R-:W-:Y:S02]  /*4060*/  UIADD3 UR41, UPT, UPT, UR7, 0x30, URZ ;  /* 0x0000003007297890 */ /* 0x000fe4000fffe0ff */
[----:B---3--:R-:W-:Y:S01]  /*4070*/  UISETP.NE.U32.AND UP4, UPT, UR4, URZ, UPT ;  /* 0x000000ff0400728c */ /* 0x008fe2000bf85070 */
[----:B------:R-:W2:Y:S01]  /*4080*/  LDC R18, c[0x0][0xb20] ;  /* 0x0002c800ff127b82 */ /* 0x000ea20000000800 */
[----:B-1----:R-:W-:Y:S01]  /*4090*/  ISETP.NE.AND P1, PT, R0, 0x1, PT ;  /* 0x000000010000780c */ /* 0x002fe20003f25270 */
[----:B------:R-:W-:-:S02]  /*40a0*/  UISETP.NE.AND.EX UP3, UPT, UR9, URZ, UPT, UP3 ;  /* 0x000000ff0900728c */ /* 0x000fc4000bf65330 */
[----:B------:R-:W-:Y:S02]  /*40b0*/  UIADD3 UR33, UPT, UPT, UR7, 0x38, URZ ;  /* 0x0000003807217890 */ /* 0x000fe4000fffe0ff */
[----:B------:R-:W-:Y:S02]  /*40c0*/  UIADD3 UR25, UPT, UPT, UR7, 0x40, URZ ;  /* 0x0000004007197890 */ /* 0x000fe4000fffe0ff */
[----:B------:R-:W1:Y:S01]  /*40d0*/  LDC.64 R36, c[0x0][0x348] ;  /* 0x0000d200ff247b82 */ /* 0x000e620000000a00 */
[----:B------:R-:W-:Y:S02]  /*40e0*/  UPRMT UR13, UR37, 0x654, UR13 ;  /* 0x00000654250d7896 */ /* 0x000fe4000800000d */
[----:B------:R-:W-:-:S05]  /*40f0*/  UISETP.NE.AND.EX UP4, UPT, UR5, URZ, UPT, UP4 ;  /* 0x000000ff0500728c */ /* 0x000fca000bf85340 */
[----:B------:R-:W3:Y:S08]  /*4100*/  LDC.64 R16, c[0x0][0xb10] ;  /* 0x0002c400ff107b82 */ /* 0x000ef00000000a00 */
[----:B------:R-:W1:Y:S08]  /*4110*/  LDC.64 R6, c[0x0][0xb18] ;  /* 0x0002c600ff067b82 */ /* 0x000e700000000a00 */
[----:B------:R-:W1:Y:S08]  /*4120*/  LDC.64 R4, c[0x0][0xb28] ;  /* 0x0002ca00ff047b82 */ /* 0x000e700000000a00 */
[----:B--2-4-:R-:W1:Y:S02]  /*4130*/  LDC R22, c[0x0][0x374] ;  /* 0x0000dd00ff167b82 */ /* 0x014e640000000800 */
.L_x_95:
[----:B------:R-:W-:Y:S02]  /*4140*/  LEA R0, R27, UR7, 0x3 ;  /* 0x000000071b007c11 */ /* 0x000fe4000f8e18ff */
[----:B------:R-:W-:Y:S02]  /*4150*/  SHF.L.U32 R3, R25, 0x1f, RZ ;  /* 0x0000001f19037819 */ /* 0x000fe400000006ff */
[----:B------:R-:W-:Y:S02]  /*4160*/  LEA R28, R27, UR7, 0x4 ;  /* 0x000000071b1c7c11 */ /* 0x000fe4000f8e20ff */
[----:B--2---:R-:W2:Y:S02]  /*4170*/  SYNCS.PHASECHK.TRANS64.TRYWAIT P0, [R0+URZ+0x80], R3 ;  /* 0x00008003000075a7 */ /* 0x004ea400080011ff */
[----:B--2---:R-:W-:Y:S05]  /*4180*/  @!P0 BRA `(.L_x_85) ;  /* 0x0000004c00108947 */ /* 0x004fea0003800000 */
.L_x_176:
[----:B------:R-:W-:Y:S01]  /*4190*/  ISETP.GE.AND P0, PT, R26, 0x1, PT ;  /* 0x000000011a00780c */ /* 0x000fe20003f06270 */
[----:B------:R-:W4:Y:S01]  /*41a0*/  LDS.128 R28, [R28+0x110] ;  /* 0x000110001c1c7984 */ /* 0x000f220000000c00 */
[----:B--2---:R-:W-:Y:S01]  /*41b0*/  VIADD R0, R0, 0x90 ;  /* 0x0000009000007836 */ /* 0x004fe20000000000 */
[----:B------:R-:W-:Y:S01]  /*41c0*/  @!PT LDS RZ, [RZ] ;  /* 0x00000000fffff984 */ /* 0x000fe20000000800 */
[----:B------:R-:W-:Y:S01]  /*41d0*/  @!PT LDS RZ, [RZ] ;  /* 0x00000000fffff984 */ /* 0x000fe20000000800 */
[----:B------:R-:W-:Y:S01]  /*41e0*/  @!PT LDS RZ, [RZ] ;  /* 0x00000000fffff984 */ /* 0x000fe20000000800 */
[----:B------:R-:W-:Y:S01]  /*41f0*/  @!PT LDS RZ, [RZ] ;  /* 0x00000000fffff984 */ /* 0x000fe20000000800 */
[----:B------:R2:W-:Y:S06]  /*4200*/  MEMBAR.ALL.CTA ;  /* 0x0000000000007992 */ /* 0x0005ec0000008000 */
[----:B--2---:R-:W2:Y:S01]  /*4210*/  FENCE.VIEW.ASYNC.S ;  /* 0x00000000000073c6 */ /* 0x004ea20000000000 */
[----:B------:R-:W-:Y:S04]  /*4220*/  PRMT R0, RZ, 0x654, R0 ;  /* 0x00000654ff007816 */ /* 0x000fe80000000000 */
[----:B--2---:R2:W-:Y:S01]  /*4230*/  SYNCS.ARRIVE.TRANS64.RED.A1T0 RZ, [R0+URZ], RZ ;  /* 0x000000ff00ff79a7 */ /* 0x0045e200081004ff */
[----:B----4-:R-:W-:Y:S11]  /*4240*/  LOP3.LUT P3, RZ, R30, 0x1, RZ, 0xc0, !PT ;  /* 0x000000011eff7812 */ /* 0x010ff6000786c0ff */
[----:B------:R-:W-:Y:S02]  /*4250*/  @!UPT UIADD3 URZ, UPT, UPT, URZ, URZ, URZ ;  /* 0x000000fffffff290 */ /* 0x000fe4000fffe0ff */
[----:B------:R-:W-:Y:S02]  /*4260*/  @P3 MOV R13, R28 ;  /* 0x0000001c000d3202 */ /* 0x000fe40000000f00 */
[----:B------:R-:W-:Y:S01]  /*4270*/  @P3 LOP3.LUT R8, R29, 0xffff, RZ, 0xc0, !PT ;  /* 0x0000ffff1d083812 */ /* 0x000fe200078ec0ff */
[----:B--2---:R-:W-:Y:S06]  /*4280*/  @!P0 BRA `(.L_x_86) ;  /* 0x0000000000a48947 */ /* 0x004fec0003800000 */
[----:B-1----:R-:W-:Y:S01]  /*4290*/  IMAD.HI.U32 R33, R22, R7, RZ ;  /* 0x0000000716217227 */ /* 0x002fe200078e00ff */
[----:B------:R-:W-:Y:S02]  /*42a0*/  ISETP.NE.AND P0, PT, R6, 0x1, PT ;  /* 0x000000010600780c */ /* 0x000fe40003f05270 */
[----:B------:R-:W-:Y:S01]  /*42b0*/  ISETP.NE.AND P2, PT, R26, 0x1, PT ;  /* 0x000000011a00780c */ /* 0x000fe20003f45270 */
[----:B---3--:R-:W-:Y:S01]  /*42c0*/  IMAD.HI.U32 R34, R19, R16, RZ ;  /* 0x0000001013227227 */ /* 0x008fe200078e00ff */
[----:B------:R-:W-:Y:S02]  /*42d0*/  SHF.R.U32.HI R33, RZ, R18, R33 ;  /* 0x00000012ff217219 */ /* 0x000fe40000011621 */
[----:B------:R-:W-:Y:S01]  /*42e0*/  ISETP.NE.AND P4, PT, R2, 0x1, PT ;  /* 0x000000010200780c */ /* 0x000fe20003f85270 */
[----:B------:R-:W-:Y:S01]  /*42f0*/  IMAD.HI.U32 R38, R13, R16, RZ ;  /* 0x000000100d267227 */ /* 0x000fe200078e00ff */
[----:B------:R-:W-:Y:S02]  /*4300*/  SHF.R.U32.HI R34, RZ, R17, R34 ;  /* 0x00000011ff227219 */ /* 0x000fe40000011622 */
[----:B------:R-:W-:Y:S01]  /*4310*/  SEL R3, R22, R33, !P0 ;  /* 0x0000002116037207 */ /* 0x000fe20004000000 */
[C---:B------:R-:W-:Y:S01]  /*4320*/  IMAD.HI.U32 R33, R8.reuse, R7, RZ ;  /* 0x0000000708217227 */ /* 0x040fe200078e00ff */
[----:B------:R-:W-:Y:S02]  /*4330*/  SEL R11, R19, R34, !P4 ;  /* 0x00000022130b7207 */ /* 0x000fe40006000000 */
[----:B------:R-:W-:Y:S01]  /*4340*/  SHF.R.U32.HI R38, RZ, R17, R38 ;  /* 0x00000011ff267219 */ /* 0x000fe20000011626 */
[----:B------:R-:W-:Y:S01]  /*4350*/  IMAD.HI.U32 R40, R3, R4, RZ ;  /* 0x0000000403287227 */ /* 0x000fe200078e00ff */
[----:B------:R-:W-:Y:S03]  /*4360*/  SHF.R.U32.HI R33, RZ, R18, R33 ;  /* 0x00000012ff217219 */ /* 0x000fe60000011621 */
[----:B------:R-:W-:Y:S01]  /*4370*/  IMAD.HI.U32 R34, R11, R4, RZ ;  /* 0x000000040b227227 */ /* 0x000fe200078e00ff */
[----:B------:R-:W-:Y:S02]  /*4380*/  @P2 SHF.R.U32.HI R3, RZ, R5, R40 ;  /* 0x00000005ff032219 */ /* 0x000fe40000011628 */
[----:B------:R-:W-:Y:S02]  /*4390*/  SEL R9, R8, R33, !P0 ;  /* 0x0000002108097207 */ /* 0x000fe40004000000 */
[----:B------:R-:W-:Y:S01]  /*43a0*/  @P2 SHF.R.U32.HI R11, RZ, R5, R34 ;  /* 0x00000005ff0b2219 */ /* 0x000fe20000011622 */
[C---:B------:R-:W-:Y:S01]  /*43b0*/  IMAD R10, R26.reuse, R3, RZ ;  /* 0x000000031a0a7224 */ /* 0x040fe200078e02ff */
[----:B------:R-:W-:Y:S01]  /*43c0*/  SEL R3, R13, R38, !P4 ;  /* 0x000000260d037207 */ /* 0x000fe20006000000 */
[C---:B------:R-:W-:Y:S03]  /*43d0*/  IMAD.HI.U32 R14, R9.reuse, R4, RZ ;  /* 0x00000004090e7227 */ /* 0x040fe600078e00ff */
[----:B------:R-:W-:Y:S01]  /*43e0*/  ISETP.GE.AND P0, PT, R9, R10, PT ;  /* 0x0000000a0900720c */ /* 0x000fe20003f06270 */
[C---:B------:R-:W-:Y:S01]  /*43f0*/  IMAD R12, R26.reuse, R11, RZ ;  /* 0x0000000b1a0c7224 */ /* 0x040fe200078e02ff */
[-C--:B------:R-:W-:Y:S04]  /*4400*/  SHF.R.U32.HI R14, RZ, R5.reuse, R14 ;  /* 0x00000005ff0e7219 */ /* 0x080fe8000001160e */
[----:B------:R-:W-:Y:S02]  /*4410*/  ISETP.GE.OR P0, PT, R3, R12, P0 ;  /* 0x0000000c0300720c */ /* 0x000fe40000706670 */
[----:B------:R-:W-:Y:S05]  /*4420*/  SEL R15, R9, R14, !P2 ;  /* 0x0000000e090f7207 */ /* 0x000fea0005000000 */
[----:B------:R-:W-:Y:S04]  /*4430*/  IMAD.MOV R14, RZ, RZ, -R15 ;  /* 0x000000ffff0e7224 */ /* 0x000fe800078e0a0f */
[----:B------:R-:W-:Y:S02]  /*4440*/  IMAD R14, R26, R14, R9 ;  /* 0x0000000e1a0e7224 */ /* 0x000fe400078e0209 */
[C---:B------:R-:W-:Y:S05]  /*4450*/  @!P0 IMAD.HI.U32 R10, R3.reuse, R4, RZ ;  /* 0x00000004030a8227 */ /* 0x040fea00078e00ff */
[----:B------:R-:W-:Y:S04]  /*4460*/  @!P0 SHF.R.U32.HI R10, RZ, R5, R10 ;  /* 0x00000005ff0a8219 */ /* 0x000fe8000001160a */
[----:B------:R-:W-:Y:S01]  /*4470*/  @!P0 SEL R0, R3, R10, !P2 ;  /* 0x0000000a03008207 */ /* 0x000fe20005000000 */
[----:B------:R-:W-:Y:S03]  /*4480*/  IMAD.MOV R10, RZ, RZ, -R3 ;  /* 0x000000ffff0a7224 */ /* 0x000fe600078e0a03 */
[----:B------:R-:W-:Y:S01]  /*4490*/  @!P0 IADD3 R15, PT, PT, R15, -R0, RZ ;  /* 0x800000000f0f8210 */ /* 0x000fe20007ffe0ff */
[----:B------:R-:W-:Y:S01]  /*44a0*/  @!P0 IMAD R0, R11, R14, R0 ;  /* 0x0000000e0b008224 */ /* 0x000fe200078e0200 */
[----:B------:R-:W-:Y:S01]  /*44b0*/  IADD3 R11, PT, PT, -R9, RZ, RZ ;  /* 0x000000ff090b7210 */ /* 0x000fe20007ffe1ff */
[----:B------:R-:W-:Y:S02]  /*44c0*/  IMAD R13, R2, R10, R13 ;  /* 0x0000000a020d7224 */ /* 0x000fe400078e020d */
[----:B------:R-:W-:Y:S02]  /*44d0*/  @!P0 IMAD R9, R15, R26, R3 ;  /* 0x0000001a0f098224 */ /* 0x000fe400078e0203 */
[----:B------:R-:W-:Y:S02]  /*44e0*/  @!P0 IMAD.MOV.U32 R3, RZ, RZ, R0 ;  /* 0x000000ffff038224 */ /* 0x000fe400078e0000 */
[----:B------:R-:W-:Y:S02]  /*44f0*/  IMAD R8, R6, R11, R8 ;  /* 0x0000000b06087224 */ /* 0x000fe400078e0208 */
[----:B------:R-:W-:Y:S02]  /*4500*/  IMAD R13, R3, R2, R13 ;  /* 0x00000002030d7224 */ /* 0x000fe400078e020d */
[----:B------:R-:W-:Y:S02]  /*4510*/  IMAD R8, R9, R6, R8 ;  /* 0x0000000609087224 */ /* 0x000fe400078e0208 */
.L_x_86:
[----:B------:R-:W-:Y:S05]  /*4520*/  BRA.U UP1, `(.L_x_87) ;  /* 0x0000000101107547 */ /* 0x000fea000b800000 */
[----:B------:R-:W-:Y:S04]  /*4530*/  MOV R0, UR6 ;  /* 0x0000000600007c02 */ /* 0x000fe80008000f00 */
[----:B------:R-:W-:Y:S04]  /*4540*/  SHF.L.U32 R3, R0, 0x1f, RZ ;  /* 0x0000001f00037819 */ /* 0x000fe800000006ff */
[----:B------:R-:W2:Y:S02]  /*4550*/  SYNCS.PHASECHK.TRANS64.TRYWAIT P0, [UR7+0x78], R3 ;  /* 0x00007803ff0075a7 */ /* 0x000ea40008001107 */
[----:B--2---:R-:W-:Y:S05]  /*4560*/  @!P0 BRA `(.L_x_88) ;  /* 0x00000048002c8947 */ /* 0x004fea0003800000 */
.L_x_87:
[----:B------:R-:W-:Y:S02]  /*4570*/  R2UR UR42, R20 ;  /* 0x00000000142a72ca */ /* 0x000fe400000e0000 */
[----:B------:R-:W-:Y:S02]  /*4580*/  R2UR UR43, R21 ;  /* 0x00000000152b72ca */ /* 0x000fe400000e0000 */
[----:B------:R-:W-:Y:S02]  /*4590*/  ISETP.NE.U32.AND P2, PT, RZ, UR4, PT ;  /* 0x00000004ff007c0c */ /* 0x000fe4000bf45070 */
[----:B------:R-:W-:Y:S02]  /*45a0*/  SHF.L.U32 R12, R32, 0x1f, RZ ;  /* 0x0000001f200c7819 */ /* 0x000fe400000006ff */
[----:B------:R-:W-:Y:S05]  /*45b0*/  ISETP.NE.AND.EX P2, PT, RZ, UR5, PT, P2 ;  /* 0x00000005ff007c0c */ /* 0x000fea000bf45320 */
[----:B------:R-:W-:Y:S02]  /*45c0*/  USHF.L.U32 UR42, UR42, 0x7, URZ ;  /* 0x000000072a2a7899 */ /* 0x000fe400080006ff */
[----:B------:R-:W-:Y:S01]  /*45d0*/  USHF.L.U32 UR43, UR43, 0x6, URZ ;  /* 0x000000062b2b7899 */ /* 0x000fe200080006ff */
[----:B------:R-:W-:Y:S11]  /*45e0*/  BRA.U !UP4, `(.L_x_89) ;  /* 0x000000010c347547 */ /* 0x000ff6000b800000 */
[----:B------:R-:W-:Y:S01]  /*45f0*/  UPLOP3.LUT UP0, UPT, UPT, UPT, UP3, 0x80, 0x8 ;  /* 0x000000000008789c */ /* 0x000fe20003f0f030 */
[----:B--2---:R-:W-:Y:S02]  /*4600*/  HFMA2 R0, -RZ, RZ, 0, 5.9604644775390625e-08 ;  /* 0x00000001ff007431 */ /* 0x004fe400000001ff */
[----:B------:R-:W-:Y:S03]  /*4610*/  IMAD.MOV.U32 R59, RZ, RZ, 0x1 ;  /* 0x00000001ff3b7424 */ /* 0x000fe600078e00ff */
[----:B------:R-:W-:Y:S05]  /*4620*/  PLOP3.LUT P0, PT, PT, PT, UP0, 0x80, 0x8 ;  /* 0x000000000008781c */ /* 0x000fea0003f0f008 */
[----:B------:R-:W2:Y:S01]  /*4630*/  @UP0 LDCU.64 UR10, c[0x0][0x888] ;  /* 0x00011100ff0a07ac */ /* 0x000ea20008000a00 */
[----:B------:R-:W-:Y:S07]  /*4640*/  @UP0 UIMAD UR8, UR36, UR4, URZ ;  /* 0x00000004240802a4 */ /* 0x000fee000f8e02ff */
[----:B------:R-:W-:Y:S01]  /*4650*/  @!P0 PRMT R59, R0, 0x7610, R59 ;  /* 0x00007610003b8816 */ /* 0x000fe2000000003b */
[----:B--2---:R-:W-:Y:S03]  /*4660*/  @UP0 UIMAD.WIDE UR10, UR8, 0x4, UR10 ;  /* 0x00000004080a08a5 */ /* 0x004fe6000f8e020a */
[----:B------:R-:W2:Y:S03]  /*4670*/  @!UP0 LDCU UR8, c[0x0][0x880] ;  /* 0x00011000ff0887ac */ /* 0x000ea60008000800 */
[----:B------:R-:W-:Y:S01]  /*4680*/  IMAD.U32 R10, RZ, RZ, UR10 ;  /* 0x0000000aff0a7e24 */ /* 0x000fe2000f8e00ff */
[----:B------:R-:W-:Y:S05]  /*4690*/  MOV R11, UR11 ;  /* 0x0000000b000b7c02 */ /* 0x000fea0008000f00 */
[----:B------:R4:W5:Y:S02]  /*46a0*/  @P0 LDG.E R35, desc[UR46][R10.64] ;  /* 0x0000002e0a230981 */ /* 0x000964000c1e1900 */
[----:B--2-4-:R-:W-:Y:S07]  /*46b0*/  @!P0 IMAD.U32 R35, RZ, RZ, UR8 ;  /* 0x00000008ff238e24 */ /* 0x014fee000f8e00ff */
.L_x_89:
[----:B-----5:R-:W-:Y:S01]  /*46c0*/  @!P2 FSETP.EQ.AND P0, PT, R35, RZ, PT ;  /* 0x000000ff2300a20b */ /* 0x020fe20003f02000 */
[----:B------:R-:W-:Y:S01]  /*46d0*/  @!UPT UIADD3 URZ, UPT, UPT, URZ, URZ, URZ ;  /* 0x000000fffffff290 */ /* 0x000fe2000fffe0ff */
[----:B------:R-:W-:Y:S11]  /*46e0*/  @!P2 BRA `(.L_x_90) ;  /* 0x000000000014a947 */ /* 0x000ff60003800000 */
[----:B------:R-:W-:Y:S02]  /*46f0*/  LOP3.LUT P2, RZ, R59, 0xff, RZ, 0xc0, !PT ;  /* 0x000000ff3bff7812 */ /* 0x000fe4000784c0ff */
[----:B------:R-:W-:Y:S04]  /*4700*/  PLOP3.LUT P0, PT, PT, PT, UP0, 0x80, 0x8 ;  /* 0x000000000008781c */ /* 0x000fe80003f0f008 */
[----:B------:R-:W-:Y:S07]  /*4710*/  PLOP3.LUT P0, PT, P0, PT, PT, 0x8, 0x80 ;  /* 0x000000000080781c */ /* 0x000fee000070e170 */
[----:B------:R-:W-:Y:S11]  /*4720*/  @P2 FSETP.EQ.AND P0, PT, R35, RZ, PT ;  /* 0x000000ff2300220b */ /* 0x000ff60003f02000 */
[----:B------:R-:W-:Y:S02]  /*4730*/  @!UPT UIADD3 URZ, UPT, UPT, URZ, URZ, URZ ;  /* 0x000000fffffff290 */ /* 0x000fe4000fffe0ff */
.L_x_90:
[----:B------:R-:W4:Y:S01]  /*4740*/  SYNCS.PHASECHK.TRANS64.TRYWAIT P2, [UR7+0x50], R12 ;  /* 0x0000500cff0075a7 */ /* 0x000f220008041107 */
[----:B------:R-:W-:Y:S04]  /*4750*/  ELECT P4, URZ, PT ;  /* 0x0000000000ff782f */ /* 0x000fe80003880000 */
[----:B------:R-:W-:Y:S11]  /*4760*/  PLOP3.LUT P4, PT, P0, P4, PT, 0xf2, 0x2f ;  /* 0x00000000002f781c */ /* 0x000ff60000789e72 */
[----:B------:R-:W-:Y:S02]  /*4770*/  @!UPT UIADD3 URZ, UPT, UPT, URZ, URZ, URZ ;  /* 0x000000fffffff290 */ /* 0x000fe4000fffe0ff */
[----:B-1----:R-:W-:Y:S05]  /*4780*/  @!P4 IADD3 R9, P0, PT, R36, 0x580, RZ ;  /* 0x000005802409c810 */ /* 0x002fea0007f1e0ff */
[----:B--2---:R-:W-:Y:S01]  /*4790*/  @!P4 IMAD.X R0, RZ, RZ, R37, P0 ;  /* 0x000000ffff00c224 */ /* 0x004fe200000e0625 */
[----:B----4-:R-:W-:Y:S07]  /*47a0*/  @!P2 BRA `(.L_x_91) ;  /* 0x0000004400b4a947 */ /* 0x010fee0003800000 */
.L_x_179:
[----:B------:R-:W-:Y:S01]  /*47b0*/  @!P4 R2UR UR9, R9 ;  /* 0x000000000909c2ca */ /* 0x000fe200000e0000 */
[----:B------:R-:W-:Y:S01]  /*47c0*/  VOTEU.ALL UP1, P4 ;  /* 0x0000000000ff7886 */ /* 0x000fe20002020000 */
[----:B------:R-:W-:Y:S01]  /*47d0*/  @!P4 R2UR UR8, R0 ;  /* 0x000000000008c2ca */ /* 0x000fe200000e0000 */
[----:B------:R-:W-:Y:S01]  /*47e0*/  VOTEU.ALL UP2, P4 ;  /* 0x0000000000ff7886 */ /* 0x000fe20002040000 */
[----:B------:R-:W-:Y:S01]  /*47f0*/  UMOV UR16, 0x0 ;  /* 0x0000000000107882 */ /* 0x000fe20000000000 */
[----:B------:R-:W-:Y:S01]  /*4800*/  UMOV UR17, 0x10000000 ;  /* 0x1000000000117882 */ /* 0x000fe20000000000 */
[----:B------:R-:W-:Y:S01]  /*4810*/  @!UP1 UIADD3 UR40, UPT, UPT, UR7, 0x200, URZ ;  /* 0x0000020007289890 */ /* 0x000fe2000fffe0ff */
[----:B------:R-:W-:Y:S01]  /*4820*/  @!P4 IMAD.MOV.U32 R0, RZ, RZ, 0x1000 ;  /* 0x00001000ff00c424 */ /* 0x000fe200078e00ff */
[----:B------:R-:W-:Y:S01]  /*4830*/  UMOV UR44, UR36 ;  /* 0x00000024002c7c82 */ /* 0x000fe20008000000 */
[----:B------:R-:W-:Y:S01]  /*4840*/  @!UP1 UIADD3 UR10, UPT, UPT, UR42, 0x40, URZ ;  /* 0x000000402a0a9890 */ /* 0x000fe2000fffe0ff */
[----:B------:R-:W-:Y:S01]  /*4850*/  @!P4 IADD3 R9, P0, PT, R36, 0x580, RZ ;  /* 0x000005802409c810 */ /* 0x000fe20007f1e0ff */
[----:B------:R-:W-:Y:S01]  /*4860*/  UMOV UR11, UR43 ;  /* 0x0000002b000b7c82 */ /* 0x000fe20008000000 */
[----:B------:R-:W-:Y:S01]  /*4870*/  UMOV UR12, UR36 ;  /* 0x00000024000c7c82 */ /* 0x000fe20008000000 */
[----:B------:R-:W-:Y:S01]  /*4880*/  IMAD.U32 R10, RZ, RZ, UR9 ;  /* 0x00000009ff0a7e24 */ /* 0x000fe2000f8e00ff */
[----:B------:R-:W-:Y:S01]  /*4890*/  UMOV UR9, UR41 ;  /* 0x0000002900097c82 */ /* 0x000fe20008000000 */
[----:B------:R-:W-:Y:S01]  /*48a0*/  IMAD.U32 R11, RZ, RZ, UR8 ;  /* 0x00000008ff0b7e24 */ /* 0x000fe2000f8e00ff */
[----:B------:R-:W-:Y:S02]  /*48b0*/  @!UP1 UIADD3 UR8, UPT, UPT, UR7, 0xa00, URZ ;  /* 0x00000a0007089890 */ /* 0x000fe4000fffe0ff */
[----:B------:R-:W-:Y:S01]  /*48c0*/  @!P4 R2UR UR18, R10 ;  /* 0x000000000a12c2ca */ /* 0x000fe200000e0000 */
[----:B------:R-:W-:Y:S01]  /*48d0*/  VOTEU.ALL UP1, P4 ;  /* 0x0000000000ff7886 */ /* 0x000fe20002020000 */
[----:B------:R-:W-:Y:S01]  /*48e0*/  @!P4 R2UR UR19, R11 ;  /* 0x000000000b13c2ca */ /* 0x000fe200000e0000 */
[----:B------:R-:W-:Y:S11]  /*48f0*/  UPRMT UR14, UR37, 0x654, UR41 ;  /* 0x00000654250e7896 */ /* 0x000ff60008000029 */
[----:B------:R-:W-:Y:S01]  /*4900*/  @!UPT UIADD3 URZ, UPT, UPT, URZ, URZ, URZ ;  /* 0x000000fffffff290 */ /* 0x000fe2000fffe0ff */
[----:B------:R2:W-:Y:S01]  /*4910*/  @!UP2 UTMALDG.3D [UR40], [UR18], desc[UR16] ;  /* 0x000010281200a5b4 */ /* 0x0005e20008011000 */
[----:B------:R2:W-:Y:S01]  /*4920*/  @!UP1 UTMALDG.3D [UR8], [UR18], desc[UR16] ;  /* 0x00001008120095b4 */ /* 0x0005e20008011000 */
[----:B------:R4:W-:Y:S01]  /*4930*/  @!P4 SYNCS.ARRIVE.TRANS64.RED.A0TR RZ, [UR7+0x30], R0 ;  /* 0x00003000ffffc9a7 */ /* 0x0009e20008300407 */
[----:B------:R-:W-:Y:S01]  /*4940*/  SYNCS.ARRIVE.TRANS64.RED.A1T0 RZ, [UR14], RZ ;  /* 0x000000ffffff79a7 */ /* 0x000fe2000810040e */
[----:B----4-:R-:W-:Y:S01]  /*4950*/  @!P4 IMAD.X R0, RZ, RZ, R37, P0 ;  /* 0x000000ffff00c224 */ /* 0x010fe200000e0625 */
[----:B------:R-:W4:Y:S02]  /*4960*/  SYNCS.PHASECHK.TRANS64.TRYWAIT P2, [UR7+0x58], R12 ;  /* 0x0000580cff0075a7 */ /* 0x000f240008041107 */
[----:B--2-4-:R-:W-:Y:S05]  /*4970*/  @!P2 BRA `(.L_x_92) ;  /* 0x000000440058a947 */ /* 0x014fea0003800000 */
.L_x_181:
        /* <DEDUP_REMOVED lines=8> */
[----:B------:R-:W-:Y:S01]  /*4a00*/  @!UP1 UIADD3 UR32, UPT, UPT, UR7, 0x1200, URZ ;  /* 0x0000120007209890 */ /* 0x000fe2000fffe0ff */
[----:B------:R-:W-:Y:S01]  /*4a10*/  @!P4 IADD3 R21, P0, PT, R36, 0x580, RZ ;  /* 0x000005802415c810 */ /* 0x000fe20007f1e0ff */
[----:B------:R-:W-:Y:S01]  /*4a20*/  UMOV UR35, UR43 ;  /* 0x0000002b00237c82 */ /* 0x000fe20008000000 */
[----:B------:R-:W-:Y:S02]  /*4a30*/  @!UP1 UIADD3 UR10, UPT, UPT, UR42, 0x50, URZ ;  /* 0x000000502a0a9890 */ /* 0x000fe4000fffe0ff */
[----:B------:R-:W-:Y:S01]  /*4a40*/  IMAD.U32 R10, RZ, RZ, UR9 ;  /* 0x00000009ff0a7e24 */ /* 0x000fe2000f8e00ff */
[----:B------:R-:W-:Y:S01]  /*4a50*/  UMOV UR9, UR33 ;  /* 0x0000002100097c82 */ /* 0x000fe20008000000 */
[----:B------:R-:W-:Y:S01]  /*4a60*/  IMAD.U32 R11, RZ, RZ, UR8 ;  /* 0x00000008ff0b7e24 */ /* 0x000fe2000f8e00ff */
[----:B------:R-:W-:Y:S01]  /*4a70*/  @!UP1 UIADD3 UR8, UPT, UPT, UR7, 0x1a00, URZ ;  /* 0x00001a0007089890 */ /* 0x000fe2000fffe0ff */
[----:B------:R-:W-:Y:S01]  /*4a80*/  @!P4 IMAD.X R20, RZ, RZ, R37, P0 ;  /* 0x000000ffff14c224 */ /* 0x000fe200000e0625 */
[----:B------:R-:W-:Y:S01]  /*4a90*/  @!P4 R2UR UR18, R10 ;  /* 0x000000000a12c2ca */ /* 0x000fe200000e0000 */
[----:B------:R-:W-:Y:S01]  /*4aa0*/  VOTEU.ALL UP1, P4 ;  /* 0x0000000000ff7886 */ /* 0x000fe20002020000 */
[----:B------:R-:W-:Y:S01]  /*4ab0*/  @!P4 R2UR UR19, R11 ;  /* 0x000000000b13c2ca */ /* 0x000fe200000e0000 */
[----:B------:R-:W-:Y:S01]  /*4ac0*/  UMOV UR11, UR43 ;  /* 0x0000002b000b7c82 */ /* 0x000fe20008000000 */
[----:B------:R-:W-:Y:S01]  /*4ad0*/  UMOV UR12, UR36 ;  /* 0x00000024000c7c82 */ /* 0x000fe20008000000 */
[----:B------:R-:W-:Y:S10]  /*4ae0*/  UPRMT UR14, UR37, 0x654, UR33 ;  /* 0x00000654250e7896 */ /* 0x000ff40008000021 */
[----:B------:R2:W-:Y:S01]  /*4af0*/  @!UP2 UTMALDG.3D [UR32], [UR18], desc[UR16] ;  /* 0x000010201200a5b4 */ /* 0x0005e20008011000 */
[----:B------:R2:W-:Y:S01]  /*4b00*/  @!UP1 UTMALDG.3D [UR8], [UR18], desc[UR16] ;  /* 0x00001008120095b4 */ /* 0x0005e20008011000 */
[----:B------:R2:W-:Y:S01]  /*4b10*/  @!P4 SYNCS.ARRIVE.TRANS64.RED.A0TR RZ, [UR7+0x38], R0 ;  /* 0x00003800ffffc9a7 */ /* 0x0005e20008300407 */
[----:B------:R-:W-:Y:S01]  /*4b20*/  SYNCS.ARRIVE.TRANS64.RED.A1T0 RZ, [UR14], RZ ;  /* 0x000000ffffff79a7 */ /* 0x000fe2000810040e */
[----:B------:R-:W4:Y:S02]  /*4b30*/  SYNCS.PHASECHK.TRANS64.TRYWAIT P2, [UR7+0x60], R12 ;  /* 0x0000600cff0075a7 */ /* 0x000f240008041107 */
[----:B--2-4-:R-:W-:Y:S05]  /*4b40*/  @!P2 BRA `(.L_x_93) ;  /* 0x0000004000fca947 */ /* 0x014fea0003800000 */
.L_x_183:
[----:B------:R-:W2:Y:S01]  /*4b50*/  LDC.64 R14, c[0x0][0xb10] ;  /* 0x0002c400ff0e7b82 */ /* 0x000ea20000000a00 */
[----:B------:R-:W-:Y:S01]  /*4b60*/  @!P4 R2UR UR9, R21 ;  /* 0x000000001509c2ca */ /* 0x000fe200000e0000 */
[----:B------:R-:W-:Y:S01]  /*4b70*/  VOTEU.ALL UP1, P4 ;  /* 0x0000000000ff7886 */ /* 0x000fe20002020000 */
[----:B------:R-:W-:Y:S01]  /*4b80*/  @!P4 R2UR UR8, R20 ;  /* 0x000000001408c2ca */ /* 0x000fe200000e0000 */
[----:B------:R-:W-:Y:S01]  /*4b90*/  VOTEU.ALL UP2, P4 ;  /* 0x0000000000ff7886 */ /* 0x000fe20002040000 */
[----:B------:R-:W-:Y:S03]  /*4ba0*/  UMOV UR16, 0x0 ;  /* 0x0000000000107882 */ /* 0x000fe60000000000 */
[----:B------:R-:W4:Y:S01]  /*4bb0*/  LDC.64 R10, c[0x0][0xb18] ;  /* 0x0002c600ff0a7b82 */ /* 0x000f220000000a00 */
[----:B------:R-:W-:Y:S01]  /*4bc0*/  @!UP1 UIADD3 UR26, UPT, UPT, UR42, 0x20, URZ ;  /* 0x000000202a1a9890 */ /* 0x000fe2000fffe0ff */
[----:B------:R-:W-:Y:S01]  /*4bd0*/  @P3 SHF.R.U32.HI R24, RZ, 0x10, R29 ;  /* 0x00000010ff183819 */ /* 0x000fe2000001161d */
[----:B------:R-:W-:Y:S01]  /*4be0*/  @!UP1 UIADD3 UR24, UPT, UPT, UR7, 0x2200, URZ ;  /* 0x0000220007189890 */ /* 0x000fe2000fffe0ff */
[----:B------:R-:W-:Y:S01]  /*4bf0*/  VIADD R27, R27, 0x1 ;  /* 0x000000011b1b7836 */ /* 0x000fe20000000000 */
[----:B------:R-:W-:Y:S03]  /*4c00*/  UMOV UR17, 0x10000000 ;  /* 0x1000000000117882 */ /* 0x000fe60000000000 */
[----:B------:R-:W5:Y:S01]  /*4c10*/  @!P1 LDC R0, c[0x0][0xb20] ;  /* 0x0002c800ff009b82 */ /* 0x000f620000000800 */
[----:B------:R-:W-:Y:S01]  /*4c20*/  UMOV UR27, UR43 ;  /* 0x0000002b001b7c82 */ /* 0x000fe20008000000 */
[----:B------:R-:W-:Y:S01]  /*4c30*/  IMAD.U32 R20, RZ, RZ, UR9 ;  /* 0x00000009ff147e24 */ /* 0x000fe2000f8e00ff */
[----:B------:R-:W-:Y:S05]  /*4c40*/  UMOV UR28, UR36 ;  /* 0x00000024001c7c82 */ /* 0x000fea0008000000 */
[----:B-1----:R-:W1:Y:S01]  /*4c50*/  @!P1 LDC R3, c[0x0][0xb0c] ;  /* 0x0002c300ff039b82 */ /* 0x002e620000000800 */
[----:B------:R-:W-:Y:S01]  /*4c60*/  IMAD.U32 R21, RZ, RZ, UR8 ;  /* 0x00000008ff157e24 */ /* 0x000fe2000f8e00ff */
[----:B------:R-:W-:Y:S01]  /*4c70*/  @!UP1 UIADD3 UR10, UPT, UPT, UR42, 0x60, URZ ;  /* 0x000000602a0a9890 */ /* 0x000fe2000fffe0ff */
[----:B------:R-:W-:Y:S01]  /*4c80*/  @!P4 R2UR UR18, R20 ;  /* 0x000000001412c2ca */ /* 0x000fe200000e0000 */
[----:B------:R-:W-:Y:S01]  /*4c90*/  @!UP1 UIADD3 UR8, UPT, UPT, UR7, 0x2a00, URZ ;  /* 0x00002a0007089890 */ /* 0x000fe2000fffe0ff */
[----:B------:R-:W-:Y:S01]  /*4ca0*/  @!P4 IMAD.MOV.U32 R20, RZ, RZ, 0x1000 ;  /* 0x00001000ff14c424 */ /* 0x000fe200078e00ff */
[----:B------:R-:W-:Y:S01]  /*4cb0*/  @!P4 R2UR UR19, R21 ;  /* 0x000000001513c2ca */ /* 0x000fe200000e0000 */
[----:B------:R-:W-:Y:S01]  /*4cc0*/  VOTEU.ALL UP1, P4 ;  /* 0x0000000000ff7886 */ /* 0x000fe20002020000 */
[----:B------:R-:W-:Y:S01]  /*4cd0*/  UMOV UR9, UR25 ;  /* 0x0000001900097c82 */ /* 0x000fe20008000000 */
[----:B------:R-:W-:Y:S01]  /*4ce0*/  UMOV UR11, UR43 ;  /* 0x0000002b000b7c82 */ /* 0x000fe20008000000 */
[----:B------:R-:W-:Y:S01]  /*4cf0*/  UMOV UR12, UR36 ;  /* 0x00000024000c7c82 */ /* 0x000fe20008000000 */
[----:B------:R-:W-:Y:S08]  /*4d00*/  UPRMT UR14, UR37, 0x654, UR25 ;  /* 0x00000654250e7896 */ /* 0x000ff00008000019 */
[----:B------:R1:W-:Y:S02]  /*4d10*/  @!UP2 UTMALDG.3D [UR24], [UR18], desc[UR16] ;  /* 0x000010181200a5b4 */ /* 0x0003e40008011000 */
[----:B-1----:R-:W-:Y:S01]  /*4d20*/  @!P1 ISETP.NE.AND P2, PT, R3, 0x1, PT ;  /* 0x000000010300980c */ /* 0x002fe20003f45270 */
[C---:B--2---:R-:W-:Y:S01]  /*4d30*/  @!P1 IMAD.HI.U32 R14, R13.reuse, R14, RZ ;  /* 0x0000000e0d0e9227 */ /* 0x044fe200078e00ff */
[----:B----4-:R-:W-:Y:S01]  /*4d40*/  @!P1 ISETP.NE.AND P0, PT, R10, 0x1, PT ;  /* 0x000000010a00980c */ /* 0x010fe20003f05270 */
[----:B------:R1:W-:Y:S01]  /*4d50*/  @!UP1 UTMALDG.3D [UR8], [UR18], desc[UR16] ;  /* 0x00001008120095b4 */ /* 0x0003e20008011000 */
[----:B------:R1:W-:Y:S01]  /*4d60*/  @!P4 SYNCS.ARRIVE.TRANS64.RED.A0TR RZ, [UR7+0x40], R20 ;  /* 0x00004014ffffc9a7 */ /* 0x0003e20008300407 */
[C---:B------:R-:W-:Y:S01]  /*4d70*/  @!P1 IMAD.HI.U32 R11, R8.reuse, R11, RZ ;  /* 0x0000000b080b9227 */ /* 0x040fe200078e00ff */
[----:B------:R-:W-:Y:S04]  /*4d80*/  @!P1 SHF.R.U32.HI R14, RZ, R15, R14 ;  /* 0x0000000fff0e9219 */ /* 0x000fe8000001160e */
[----:B-----5:R-:W-:Y:S02]  /*4d90*/  @!P1 SHF.R.U32.HI R9, RZ, R0, R11 ;  /* 0x00000000ff099219 */ /* 0x020fe4000001160b */
[----:B------:R-:W-:Y:S02]  /*4da0*/  @!P1 SEL R14, R13, R14, !P2 ;  /* 0x0000000e0d0e9207 */ /* 0x000fe40005000000 */
[----:B------:R-:W-:Y:S05]  /*4db0*/  @!P1 SEL R9, R8, R9, !P0 ;  /* 0x0000000908099207 */ /* 0x000fea0004000000 */
[----:B------:R-:W-:Y:S01]  /*4dc0*/  @!P1 IMAD.IADD R0, R9, 0x1, -R14 ;  /* 0x0000000109009824 */ /* 0x000fe200078e0a0e */
[----:B------:R-:W-:Y:S01]  /*4dd0*/  SYNCS.ARRIVE.TRANS64.RED.A1T0 RZ, [UR14], RZ ;  /* 0x000000ffffff79a7 */ /* 0x000fe2000810040e */
[----:B------:R-:W-:Y:S02]  /*4de0*/  @!P1 IMAD.IADD R9, R14, 0x1, -R9 ;  /* 0x000000010e099824 */ /* 0x000fe400078e0a09 */
[----:B------:R-:W-:Y:S02]  /*4df0*/  @!P1 IMAD R13, R0, R3, R13 ;  /* 0x00000003000d9224 */ /* 0x000fe400078e020d */
[----:B------:R-:W-:Y:S01]  /*4e00*/  @!P1 IMAD R8, R9, R10, R8 ;  /* 0x0000000a09089224 */ /* 0x000fe200078e0208 */
[----:B------:R-:W2:Y:S02]  /*4e10*/  SYNCS.PHASECHK.TRANS64.TRYWAIT P5, [UR7+0x68], R12 ;  /* 0x0000680cff0075a7 */ /* 0x000ea400080a1107 */
[----:B-12---:R-:W-:Y:S05]  /*4e20*/  @!P5 BRA `(.L_x_94) ;  /* 0x00000040005cd947 */ /* 0x006fea0003800000 */
.L_x_185:
[----:B-1----:R-:W-:Y:S01]  /*4e30*/  @!P4 IADD3 R3, P0, PT, R36, 0x580, RZ ;  /* 0x000005802403c810 */ /* 0x002fe20007f1e0ff */
[----:B------:R-:W-:Y:S01]  /*4e40*/  VOTEU.ALL UP1, P4 ;  /* 0x0000000000ff7886 */ /* 0x000fe20002020000 */
[----:B------:R-:W-:Y:S01]  /*4e50*/  VOTEU.ALL UP2, P4 ;  /* 0x0000000000ff7886 */ /* 0x000fe20002040000 */
[----:B------:R-:W-:Y:S01]  /*4e60*/  UMOV UR14, 0x0 ;  /* 0x00000000000e7882 */ /* 0x000fe20000000000 */
[----:B------:R-:W-:Y:S01]  /*4e70*/  @!P4 R2UR UR9, R3 ;  /* 0x000000000309c2ca */ /* 0x000fe200000e0000 */
[----:B------:R-:W-:Y:S01]  /*4e80*/  @!P4 IMAD.X R0, RZ, RZ, R37, P0 ;  /* 0x000000ffff00c224 */ /* 0x000fe200000e0625 */
[----:B------:R-:W-:Y:S01]  /*4e90*/  @!UP1 UIADD3 UR17, UPT, UPT, UR7, 0x48, URZ ;  /* 0x0000004807119890 */ /* 0x000fe2000fffe0ff */
[----:B------:R-:W-:Y:S01]  /*4ea0*/  ISETP.NE.AND P0, PT, R27, 0x2, PT ;  /* 0x000000021b00780c */ /* 0x000fe20003f05270 */
[----:B------:R-:W-:Y:S01]  /*4eb0*/  @!UP1 UIADD3 UR18, UPT, UPT, UR42, 0x30, URZ ;  /* 0x000000302a129890 */ /* 0x000fe2000fffe0ff */
[----:B------:R-:W-:Y:S01]  /*4ec0*/  LOP3.LUT R32, R32, 0x1, RZ, 0x3c, !PT ;  /* 0x0000000120207812 */ /* 0x000fe200078e3cff */
[----:B------:R-:W-:Y:S01]  /*4ed0*/  @!UP1 UIADD3 UR16, UPT, UPT, UR7, 0x3200, URZ ;  /* 0x0000320007109890 */ /* 0x000fe2000fffe0ff */
[----:B------:R-:W-:Y:S01]  /*4ee0*/  @!P4 R2UR UR8, R0 ;  /* 0x000000000008c2ca */ /* 0x000fe200000e0000 */
[----:B------:R-:W-:Y:S01]  /*4ef0*/  UMOV UR15, 0x10000000 ;  /* 0x10000000000f7882 */ /* 0x000fe20000000000 */
[----:B------:R-:W-:Y:S01]  /*4f00*/  UMOV UR19, UR43 ;  /* 0x0000002b00137c82 */ /* 0x000fe20008000000 */
[----:B------:R-:W-:Y:S01]  /*4f10*/  UMOV UR20, UR36 ;  /* 0x0000002400147c82 */ /* 0x000fe20008000000 */
[----:B------:R-:W-:Y:S01]  /*4f20*/  @!UP1 UIADD3 UR10, UPT, UPT, UR42, 0x70, URZ ;  /* 0x000000702a0a9890 */ /* 0x000fe2000fffe0ff */
[----:B------:R-:W-:Y:S01]  /*4f30*/  SEL R0, RZ, 0x1, P0 ;  /* 0x00000001ff007807 */ /* 0x000fe20000000000 */
[----:B------:R-:W-:Y:S01]  /*4f40*/  IMAD.U32 R10, RZ, RZ, UR9 ;  /* 0x00000009ff0a7e24 */ /* 0x000fe2000f8e00ff */
[----:B------:R-:W-:Y:S01]  /*4f50*/  UMOV UR11, UR43 ;  /* 0x0000002b000b7c82 */ /* 0x000fe20008000000 */
[----:B------:R-:W-:Y:S01]  /*4f60*/  UMOV UR12, UR36 ;  /* 0x00000024000c7c82 */ /* 0x000fe20008000000 */
[----:B------:R-:W-:Y:S01]  /*4f70*/  UMOV UR9, UR17 ;  /* 0x0000001100097c82 */ /* 0x000fe20008000000 */
[----:B------:R-:W-:Y:S01]  /*4f80*/  @P3 R2UR UR36, R24 ;  /* 0x00000000182432ca */ /* 0x000fe200000e0000 */
[----:B------:R-:W-:Y:S01]  /*4f90*/  IMAD.IADD R20, R8, 0x1, R58 ;  /* 0x0000000108147824 */ /* 0x000fe200078e023a */
[----:B------:R-:W-:Y:S01]  /*4fa0*/  @!P4 R2UR UR22, R10 ;  /* 0x000000000a16c2ca */ /* 0x000fe200000e0000 */
[----:B------:R-:W-:Y:S01]  /*4fb0*/  IMAD.U32 R11, RZ, RZ, UR8 ;  /* 0x00000008ff0b7e24 */ /* 0x000fe2000f8e00ff */
[----:B------:R-:W-:Y:S01]  /*4fc0*/  @!UP1 UIADD3 UR8, UPT, UPT, UR7, 0x3a00, URZ ;  /* 0x00003a0007089890 */ /* 0x000fe2000fffe0ff */
[----:B------:R-:W-:Y:S01]  /*4fd0*/  LOP3.LUT R25, R25, R0, RZ, 0x3c, !PT ;  /* 0x0000000019197212 */ /* 0x000fe200078e3cff */
[----:B------:R-:W-:Y:S01]  /*4fe0*/  VOTEU.ALL UP1, P4 ;  /* 0x0000000000ff7886 */ /* 0x000fe20002020000 */
[----:B------:R-:W-:Y:S01]  /*4ff0*/  IMAD.IADD R21, R13, 0x1, R60 ;  /* 0x000000010d157824 */ /* 0x000fe200078e023c */
[----:B------:R-:W-:Y:S02]  /*5000*/  @!P4 R2UR UR23, R11 ;  /* 0x000000000b17c2ca */ /* 0x000fe400000e0000 */
[----:B------:R-:W-:Y:S11]  /*5010*/  SEL R27, R27, RZ, P0 ;  /* 0x000000ff1b1b7207 */ /* 0x000ff60000000000 */
[----:B------:R2:W-:Y:S01]  /*5020*/  @!UP2 UTMALDG.3D [UR16], [UR22], desc[UR14] ;  /* 0x00000e101600a5b4 */ /* 0x0005e20008011000 */
[----:B------:R2:W-:Y:S01]  /*5030*/  @!UP1 UTMALDG.3D [UR8], [UR22], desc[UR14] ;  /* 0x00000e08160095b4 */ /* 0x0005e20008011000 */
[----:B------:R2:W-:Y:S01]  /*5040*/  @!P4 SYNCS.ARRIVE.TRANS64.RED.A0TR RZ, [UR7+0x48], R23 ;  /* 0x00004817ffffc9a7 */ /* 0x0005e20008300407 */
[----:B------:R-:W-:Y:S01]  /*5050*/  UPLOP3.LUT UP1, UPT, UPT, UPT, UPT, 0x80, 0x8 ;  /* 0x000000000008789c */ /* 0x000fe20003f2f070 */
[----:B------:R-:W-:Y:S01]  /*5060*/  SYNCS.ARRIVE.TRANS64.RED.A1T0 RZ, [UR13], RZ ;  /* 0x000000ffffff79a7 */ /* 0x000fe2000810040d */
[----:B------:R-:W-:Y:S09]  /*5070*/  @P3 BRA `(.L_x_95) ;  /* 0xfffffff000303947 */ /* 0x000ff2000383ffff */
[----:B------:R-:W-:-:S04]  /*5080*/  SHF.L.U32 R3, R32, 0x1f, RZ ;  /* 0x0000001f20037819 */ /* 0x000fc800000006ff */
[----:B------:R-:W1:Y:S02]  /*5090*/  SYNCS.PHASECHK.TRANS64.TRYWAIT P0, [UR7+0x50], R3 ;  /* 0x00005003ff0075a7 */ /* 0x000e640008001107 */
[----:B-1----:R-:W-:Y:S05]  /*50a0*/  @!P0 BRA `(.L_x_96) ;  /* 0x0000003c00d48947 */ /* 0x002fea0003800000 */
.L_x_187:
[----:B------:R-:W4:Y:S02]  /*50b0*/  SYNCS.PHASECHK.TRANS64.TRYWAIT P0, [UR7+0x58], R3 ;  /* 0x00005803ff0075a7 */ /* 0x000f240008001107 */
[----:B----4-:R-:W-:Y:S05]  /*50c0*/  @!P0 BRA `(.L_x_97) ;  /* 0x0000003c00e48947 */ /* 0x010fea0003800000 */
.L_x_189:
[----:B------:R-:W4:Y:S02]  /*50d0*/  SYNCS.PHASECHK.TRANS64.TRYWAIT P0, [UR7+0x60], R3 ;  /* 0x00006003ff0075a7 */ /* 0x000f240008001107 */
[----:B----4-:R-:W-:Y:S05]  /*50e0*/  @!P0 BRA `(.L_x_98) ;  /* 0x0000003c00f48947 */ /* 0x010fea0003800000 */
.L_x_191:
[----:B-1----:R-:W-:-:S07]  /*50f0*/  MOV R0, UR7 ;  /* 0x0000000700007c02 */ /* 0x002fce0008000f00 */
.L_x_99:
[----:B-1----:R-:W-:-:S04]  /*5100*/  SHF.L.U32 R3, R32, 0x1f, RZ ;  /* 0x0000001f20037819 */ /* 0x002fc800000006ff */
[----:B------:R1:W4:Y:S03]  /*5110*/  SYNCS.PHASECHK.TRANS64.TRYWAIT P0, [R0+URZ+0x68], R3 ;  /* 0x00006803000075a7 */ /* 0x00032600080011ff */
[----:B----4-:R-:W-:Y:S05]  /*5120*/  @!P0 NANOSLEEP.SYNCS 0x989680 ;  /* 0x009896800000895d */ /* 0x010fea0003900000 */
[----:B------:R-:W4:Y:S02]  /*5130*/  @!P0 SYNCS.PHASECHK.TRANS64 P0, [R0+URZ+0x68], R3 ;  /* 0x00006803000085a7 */ /* 0x000f2400080010ff */
[----:B--2-4-:R-:W-:Y:S05]  /*5140*/  @P0 EXIT ;  /* 0x000000000000094d */ /* 0x014fea0003800000 */
[----:B------:R-:W-:Y:S05]  /*5150*/  BRA `(.L_x_99) ;  /* 0xfffffffc00e87947 */ /* 0x000fea000383ffff */
.L_x_84:
[----:B------:R-:W-:-:S06]  /*5160*/  UISETP.GE.AND UP1, UPT, UR10, 0x4, UPT ;  /* 0x000000040a00788c */ /* 0x000fcc000bf26270 */
[----:B------:R-:W-:-:S13]  /*5170*/  PLOP3.LUT P0, PT, PT, PT, UP1, 0x80, 0x8 ;  /* 0x000000000008781c */ /* 0x000fda0003f0f018 */
[----:B------:R-:W-:Y:S05]  /*5180*/  @!P0 EXIT ;  /* 0x000000000000894d */ /* 0x000fea0003800000 */
[----:B------:R-:W-:Y:S01]  /*5190*/  BAR.SYNC.DEFER_BLOCKING 0x6, 0xa0 ;  /* 0x0182800000007b1d */ /* 0x000fe20000010000 */
[----:B------:R-:W-:Y:S02]  /*51a0*/  IMAD.SHL.U32 R4, R66, 0x200000, RZ ;  /* 0x0020000042047824 */ /* 0x000fe400078e00ff */
[----:B------:R-:W-:Y:S02]  /*51b0*/  HFMA2 R71, -RZ, RZ, 0, 5.9604644775390625e-08 ;  /* 0x00000001ff477431 */ /* 0x000fe400000001ff */
[C---:B------:R-:W-:Y:S01]  /*51c0*/  IMAD.SHL.U32 R65, R72.reuse, 0x10, RZ ;  /* 0x0000001048417824 */ /* 0x040fe200078e00ff */
[----:B------:R-:W-:Y:S01]  /*51d0*/  MOV R69, RZ ;  /* 0x000000ff00457202 */ /* 0x000fe20000000f00 */
[----:B------:R-:W-:Y:S01]  /*51e0*/  IMAD.U32 R33, R72, 0x10000, RZ ;  /* 0x0001000048217824 */ /* 0x000fe200078e00ff */
[----:B------:R-:W-:Y:S01]  /*51f0*/  UMOV UR48, 0x400 ;  /* 0x0000040000307882 */ /* 0x000fe20000000000 */
[----:B------:R-:W1:Y:S01]  /*5200*/  LDC R63, c[0x0][0x370] ;  /* 0x0000dc00ff3f7b82 */ /* 0x000e620000000800 */
[----:B------:R-:W-:Y:S01]  /*5210*/  ULEA UR48, UR37, UR48, 0x18 ;  /* 0x0000003025307291 */ /* 0x000fe2000f8ec0ff */
[----:B------:R-:W-:Y:S01]  /*5220*/  LOP3.LUT R4, R4, 0x200000, RZ, 0xc0, !PT ;  /* 0x0020000004047812 */ /* 0x000fe200078ec0ff */
[----:B------:R-:W-:Y:S01]  /*5230*/  IMAD.SHL.U32 R64, R72, 0x2, RZ ;  /* 0x0000000248407824 */ /* 0x000fe200078e00ff */
[C---:B------:R-:W-:Y:S01]  /*5240*/  LOP3.LUT R5, R65.reuse, 0x40, RZ, 0xc0, !PT ;  /* 0x0000004041057812 */ /* 0x040fe200078ec0ff */
[----:B------:R-:W-:Y:S01]  /*5250*/  IMAD.SHL.U32 R3, R66, 0x200, RZ ;  /* 0x0000020042037824 */ /* 0x000fe200078e00ff */
[----:B------:R-:W-:Y:S01]  /*5260*/  LOP3.LUT R2, R65, 0x5b0, RZ, 0xc0, !PT ;  /* 0x000005b041027812 */ /* 0x000fe200078ec0ff */
[----:B------:R-:W-:Y:S01]  /*5270*/  UIADD3 UR4, UPT, UPT, UR48, 0x200, URZ ;  /* 0x0000020030047890 */ /* 0x000fe2000fffe0ff */
[----:B------:R-:W2:Y:S01]  /*5280*/  LDC R28, c[0x0][0xb0c] ;  /* 0x0002c300ff1c7b82 */ /* 0x000ea20000000800 */
[----:B------:R-:W-:Y:S01]  /*5290*/  LOP3.LUT R33, R4, 0x400000, R33, 0xf8, !PT ;  /* 0x0040000004217812 */ /* 0x000fe200078ef821 */
[----:B------:R-:W-:Y:S01]  /*52a0*/  IMAD.MOV.U32 R30, RZ, RZ, RZ ;  /* 0x000000ffff1e7224 */ /* 0x000fe200078e00ff */
[----:B------:R-:W-:Y:S01]  /*52b0*/  LOP3.LUT R64, R5, 0x8, R64, 0xf8, !PT ;  /* 0x0000000805407812 */ /* 0x000fe200078ef840 */
[----:B------:R-:W-:Y:S01]  /*52c0*/  IMAD.MOV.U32 R70, RZ, RZ, RZ ;  /* 0x000000ffff467224 */ /* 0x000fe200078e00ff */
[----:B------:R-:W-:Y:S01]  /*52d0*/  LOP3.LUT R3, R2, 0x200, R3, 0xf8, !PT ;  /* 0x0000020002037812 */ /* 0x000fe200078ef803 */
[----:B------:R-:W-:Y:S01]  /*52e0*/  IMAD.MOV.U32 R76, RZ, RZ, RZ ;  /* 0x000000ffff4c7224 */ /* 0x000fe200078e00ff */
[----:B------:R-:W-:Y:S01]  /*52f0*/  LOP3.LUT P0, RZ, R65, 0x40, RZ, 0xc0, !PT ;  /* 0x0000004041ff7812 */ /* 0x000fe2000780c0ff */
[----:B------:R-:W3:Y:S01]  /*5300*/  LDC R61, c[0x0][0xb20] ;  /* 0x0002c800ff3d7b82 */ /* 0x000ee20000000800 */
[----:B------:R-:W4:Y:S01]  /*5310*/  LDS R0, [UR48+0x130] ;  /* 0x00013030ff007984 */ /* 0x000f220008000800 */
[----:B------:R-:W-:Y:S01]  /*5320*/  LOP3.LUT R64, R3, R64, RZ, 0xfc, !PT ;  /* 0x0000004003407212 */ /* 0x000fe200078efcff */
[----:B------:R-:W-:Y:S01]  /*5330*/  IMAD.U32 R67, RZ, RZ, UR4 ;  /* 0x00000004ff437e24 */ /* 0x000fe2000f8e00ff */
[----:B------:R-:W-:Y:S01]  /*5340*/  LOP3.LUT R72, R72, 0x60, RZ, 0xc0, !PT ;  /* 0x0000006048487812 */ /* 0x000fe200078ec0ff */
[----:B------:R-:W1:Y:S03]  /*5350*/  LDCU.64 UR52, c[0x0][0x348] ;  /* 0x00006900ff3477ac */ /* 0x000e660008000a00 */
[----:B------:R-:W1:Y:S01]  /*5360*/  LDC R27, c[0x0][0xb30] ;  /* 0x0002cc00ff1b7b82 */ /* 0x000e620000000800 */
[----:B------:R-:W1:Y:S01]  /*5370*/  LDCU.64 UR38, c[0x0][0x888] ;  /* 0x00011100ff2677ac */ /* 0x000e620008000a00 */
[----:B------:R-:W1:Y:S06]  /*5380*/  LDCU.64 UR44, c[0x0][0x890] ;  /* 0x00011200ff2c77ac */ /* 0x000e6c0008000a00 */
[----:B------:R-:W1:Y:S01]  /*5390*/  LDC.64 R56, c[0x0][0xb10] ;  /* 0x0002c400ff387b82 */ /* 0x000e620000000a00 */
[----:B------:R-:W-:Y:S01]  /*53a0*/  UMOV UR49, URZ ;  /* 0x000000ff00317c82 */ /* 0x000fe20008000000 */
[----:B------:R-:W-:-:S06]  /*53b0*/  UMOV UR51, URZ ;  /* 0x000000ff00337c82 */ /* 0x000fcc0008000000 */
[----:B------:R-:W1:Y:S08]  /*53c0*/  LDC.64 R24, c[0x0][0xb18] ;  /* 0x0002c600ff187b82 */ /* 0x000e700000000a00 */
[----:B------:R-:W1:Y:S08]  /*53d0*/  LDC.64 R22, c[0x0][0xb28] ;  /* 0x0002ca00ff167b82 */ /* 0x000e700000000a00 */
[----:B------:R-:W1:Y:S01]  /*53e0*/  LDC.64 R54, c[0x0][0x8b0] ;  /* 0x00022c00ff367b82 */ /* 0x000e620000000a00 */
[----:B----4-:R-:W-:Y:S01]  /*53f0*/  IMAD.IADD R33, R0, 0x1, R33 ;  /* 0x0000000100217824 */ /* 0x010fe200078e0221 */
[----:B------:R-:W-:-:S06]  /*5400*/  P2R R0, PR, RZ, 0x1 ;  /* 0x00000001ff007803 */ /* 0x000fcc0000000000 */
[----:B------:R-:W4:Y:S08]  /*5410*/  LDC.64 R52, c[0x0][0x8a8] ;  /* 0x00022a00ff347b82 */ /* 0x000f300000000a00 */
[----:B--23--:R-:W1:Y:S02]  /*5420*/  LDC R62, c[0x0][0x374] ;  /* 0x0000dd00ff3e7b82 */ /* 0x00ce640000000800 */
.L_x_143:
[C---:B------:R-:W-:Y:S02]  /*5430*/  LEA R0, R76.reuse, UR48, 0x3 ;  /* 0x000000304c007c11 */ /* 0x040fe4000f8e18ff */
[----:B------:R-:W-:Y:S02]  /*5440*/  SHF.L.U32 R3, R69, 0x1f, RZ ;  /* 0x0000001f45037819 */ /* 0x000fe400000006ff */
[----:B------:R-:W-:Y:S02]  /*5450*/  LEA R16, R76, UR48, 0x4 ;  /* 0x000000304c107c11 */ /* 0x000fe4000f8e20ff */
[----:B------:R-:W2:Y:S02]  /*5460*/  SYNCS.PHASECHK.TRANS64.TRYWAIT P0, [R0+URZ+0x80], R3 ;  /* 0x00008003000075a7 */ /* 0x000ea400080011ff */
[----:B-12---:R-:W-:Y:S05]  /*5470*/  @!P0 BRA `(.L_x_100) ;  /* 0x0000003c00288947 */ /* 0x006fea0003800000 */
.L_x_192:
[----:B------:R-:W3:Y:S01]  /*5480*/  LDC.64 R12, c[0x0][0xb10] ;  /* 0x0002c400ff0c7b82 */ /* 0x000ee20000000a00 */
[----:B------:R-:W4:Y:S01]  /*5490*/  LDS.128 R16, [R16+0x110] ;  /* 0x0001100010107984 */ /* 0x000f220000000c00 */
[----:B-1----:R-:W-:Y:S01]  /*54a0*/  ISETP.NE.AND P1, PT, R27, 0x1, PT ;  /* 0x000000011b00780c */ /* 0x002fe20003f25270 */
[----:B--2---:R-:W-:Y:S01]  /*54b0*/  VIADD R0, R0, 0x90 ;  /* 0x0000009000007836 */ /* 0x004fe20000000000 */
[----:B------:R-:W-:Y:S04]  /*54c0*/  ISETP.GE.AND P0, PT, R26, 0x1, PT ;  /* 0x000000011a00780c */ /* 0x000fe80003f06270 */
[----:B------:R-:W1:Y:S01]  /*54d0*/  LDC.64 R10, c[0x0][0xb18] ;  /* 0x0002c600ff0a7b82 */ /* 0x000e620000000a00 */
[----:B------:R-:W-:Y:S01]  /*54e0*/  PRMT R0, RZ, 0x654, R0 ;  /* 0x00000654ff007816 */ /* 0x000fe20000000000 */
[----:B------:R-:W-:Y:S01]  /*54f0*/  @!PT LDS RZ, [RZ] ;  /* 0x00000000fffff984 */ /* 0x000fe20000000800 */
[----:B------:R-:W-:Y:S01]  /*5500*/  @!PT LDS RZ, [RZ] ;  /* 0x00000000fffff984 */ /* 0x000fe20000000800 */
[----:B------:R-:W-:Y:S01]  /*5510*/  @!PT LDS RZ, [RZ] ;  /* 0x00000000fffff984 */ /* 0x000fe20000000800 */
[----:B------:R-:W-:Y:S01]  /*5520*/  @!PT LDS RZ, [RZ] ;  /* 0x00000000fffff984 */ /* 0x000fe20000000800 */
[----:B------:R2:W-:Y:S06]  /*5530*/  MEMBAR.ALL.CTA ;  /* 0x0000000000007992 */ /* 0x0005ec0000008000 */
[----:B--2---:R-:W2:Y:S01]  /*5540*/  FENCE.VIEW.ASYNC.S ;  /* 0x00000000000073c6 */ /* 0x004ea20000000000 */
[----:B------:R-:W1:Y:S08]  /*5550*/  @!P1 LDC R14, c[0x0][0xb20] ;  /* 0x0002c800ff0e9b82 */ /* 0x000e700000000800 */
[----:B------:R-:W1:Y:S01]  /*5560*/  @!P1 LDC R9, c[0x0][0xb0c] ;  /* 0x0002c300ff099b82 */ /* 0x000e620000000800 */
[----:B--2---:R2:W-:Y:S01]  /*5570*/  SYNCS.ARRIVE.TRANS64.RED.A1T0 RZ, [R0+URZ], RZ ;  /* 0x000000ff00ff79a7 */ /* 0x0045e200081004ff */
[----:B----4-:R-:W-:Y:S04]  /*5580*/  LOP3.LUT P4, RZ, R18, 0x1, RZ, 0xc0, !PT ;  /* 0x0000000112ff7812 */ /* 0x010fe8000788c0ff */
[----:B------:R-:W-:Y:S09]  /*5590*/  P2R R73, PR, RZ, 0x10 ;  /* 0x00000010ff497803 */ /* 0x000ff20000000000 */
[----:B------:R-:W-:Y:S02]  /*55a0*/  @P4 MOV R31, R16 ;  /* 0x00000010001f4202 */ /* 0x000fe40000000f00 */
[----:B------:R-:W-:Y:S01]  /*55b0*/  @P4 LOP3.LUT R29, R17, 0xffff, RZ, 0xc0, !PT ;  /* 0x0000ffff111d4812 */ /* 0x000fe200078ec0ff */
[----:B--23--:R-:W-:Y:S06]  /*55c0*/  @!P0 BRA `(.L_x_101) ;  /* 0x0000000000a48947 */ /* 0x00cfec0003800000 */
[----:B------:R-:W-:Y:S01]  /*55d0*/  IMAD.HI.U32 R36, R62, R25, RZ ;  /* 0x000000193e247227 */ /* 0x000fe200078e00ff */
[----:B------:R-:W-:Y:S02]  /*55e0*/  ISETP.NE.AND P0, PT, R24, 0x1, PT ;  /* 0x000000011800780c */ /* 0x000fe40003f05270 */
[----:B------:R-:W-:Y:S01]  /*55f0*/  ISETP.NE.AND P2, PT, R26, 0x1, PT ;  /* 0x000000011a00780c */ /* 0x000fe20003f45270 */
[-C--:B------:R-:W-:Y:S01]  /*5600*/  IMAD.HI.U32 R34, R63, R56.reuse, RZ ;  /* 0x000000383f227227 */ /* 0x080fe200078e00ff */
[----:B------:R-:W-:Y:S02]  /*5610*/  SHF.R.U32.HI R37, RZ, R61, R36 ;  /* 0x0000003dff257219 */ /* 0x000fe40000011624 */
[----:B------:R-:W-:Y:S01]  /*5620*/  ISETP.NE.AND P3, PT, R28, 0x1, PT ;  /* 0x000000011c00780c */ /* 0x000fe20003f65270 */
[----:B------:R-:W-:Y:S01]  /*5630*/  IMAD.HI.U32 R40, R29, R25, RZ ;  /* 0x000000191d287227 */ /* 0x000fe200078e00ff */
[----:B------:R-:W-:Y:S02]  /*5640*/  SHF.R.U32.HI R34, RZ, R57, R34 ;  /* 0x00000039ff227219 */ /* 0x000fe40000011622 */
[----:B------:R-:W-:Y:S01]  /*5650*/  SEL R3, R62, R37, !P0 ;  /* 0x000000253e037207 */ /* 0x000fe20004000000 */
[----:B------:R-:W-:Y:S01]  /*5660*/  IMAD.HI.U32 R38, R31, R56, RZ ;  /* 0x000000381f267227 */ /* 0x000fe200078e00ff */
[----:B------:R-:W-:Y:S03]  /*5670*/  SEL R7, R63, R34, !P3 ;  /* 0x000000223f077207 */ /* 0x000fe60005800000 */
[-C--:B------:R-:W-:Y:S01]  /*5680*/  IMAD.HI.U32 R34, R3, R22.reuse, RZ ;  /* 0x0000001603227227 */ /* 0x080fe200078e00ff */
[----:B------:R-:W-:Y:S03]  /*5690*/  SHF.R.U32.HI R38, RZ, R57, R38 ;  /* 0x00000039ff267219 */ /* 0x000fe60000011626 */
[----:B------:R-:W-:Y:S01]  /*56a0*/  IMAD.HI.U32 R36, R7, R22, RZ ;  /* 0x0000001607247227 */ /* 0x000fe200078e00ff */
[----:B------:R-:W-:Y:S02]  /*56b0*/  @P2 SHF.R.U32.HI R3, RZ, R23, R34 ;  /* 0x00000017ff032219 */ /* 0x000fe40000011622 */
[----:B------:R-:W-:Y:S02]  /*56c0*/  SHF.R.U32.HI R34, RZ, R61, R40 ;  /* 0x0000003dff227219 */ /* 0x000fe40000011628 */
[----:B------:R-:W-:Y:S01]  /*56d0*/  @P2 SHF.R.U32.HI R7, RZ, R23, R36 ;  /* 0x00000017ff072219 */ /* 0x000fe20000011624 */
[C---:B------:R-:W-:Y:S01]  /*56e0*/  IMAD R2, R26.reuse, R3, RZ ;  /* 0x000000031a027224 */ /* 0x040fe200078e02ff */
[----:B------:R-:W-:Y:S02]  /*56f0*/  SEL R5, R29, R34, !P0 ;  /* 0x000000221d057207 */ /* 0x000fe40004000000 */
[----:B------:R-:W-:Y:S01]  /*5700*/  SEL R3, R31, R38, !P3 ;  /* 0x000000261f037207 */ /* 0x000fe20005800000 */
[----:B------:R-:W-:Y:S01]  /*5710*/  IMAD R4, R26, R7, RZ ;  /* 0x000000071a047224 */ /* 0x000fe200078e02ff */
[C---:B------:R-:W-:Y:S01]  /*5720*/  ISETP.GE.AND P0, PT, R5.reuse, R2, PT ;  /* 0x000000020500720c */ /* 0x040fe20003f06270 */
[----:B------:R-:W-:Y:S03]  /*5730*/  IMAD.HI.U32 R6, R5, R22, RZ ;  /* 0x0000001605067227 */ /* 0x000fe600078e00ff */
[----:B------:R-:W-:Y:S01]  /*5740*/  ISETP.GE.OR P0, PT, R3, R4, P0 ;  /* 0x000000040300720c */ /* 0x000fe20000706670 */
[----:B------:R-:W-:Y:S01]  /*5750*/  IMAD.MOV R4, RZ, RZ, -R3 ;  /* 0x000000ffff047224 */ /* 0x000fe200078e0a03 */
[-C--:B------:R-:W-:Y:S03]  /*5760*/  SHF.R.U32.HI R6, RZ, R23.reuse, R6 ;  /* 0x00000017ff067219 */ /* 0x080fe60000011606 */
[----:B------:R-:W-:Y:S01]  /*5770*/  IMAD R31, R28, R4, R31 ;  /* 0x000000041c1f7224 */ /* 0x000fe200078e021f */
[----:B------:R-:W-:Y:S05]  /*5780*/  SEL R15, R5, R6, !P2 ;  /* 0x00000006050f7207 */ /* 0x000fea0005000000 */
[----:B------:R-:W-:Y:S02]  /*5790*/  IMAD.MOV R6, RZ, RZ, -R15 ;  /* 0x000000ffff067224 */ /* 0x000fe400078e0a0f */
[C---:B------:R-:W-:Y:S04]  /*57a0*/  @!P0 IMAD.HI.U32 R2, R3.reuse, R22, RZ ;  /* 0x0000001603028227 */ /* 0x040fe800078e00ff */
[----:B------:R-:W-:Y:S01]  /*57b0*/  IMAD R6, R26, R6, R5 ;  /* 0x000000061a067224 */ /* 0x000fe200078e0205 */
[----:B------:R-:W-:Y:S04]  /*57c0*/  @!P0 SHF.R.U32.HI R2, RZ, R23, R2 ;  /* 0x00000017ff028219 */ /* 0x000fe80000011602 */
[----:B------:R-:W-:Y:S02]  /*57d0*/  @!P0 SEL R0, R3, R2, !P2 ;  /* 0x0000000203008207 */ /* 0x000fe40005000000 */
[----:B------:R-:W-:Y:S02]  /*57e0*/  IADD3 R2, PT, PT, -R5, RZ, RZ ;  /* 0x000000ff05027210 */ /* 0x000fe40007ffe1ff */
[----:B------:R-:W-:Y:S01]  /*57f0*/  @!P0 IADD3 R8, PT, PT, R15, -R0, RZ ;  /* 0x800000000f088210 */ /* 0x000fe20007ffe0ff */
[----:B------:R-:W-:Y:S02]  /*5800*/  @!P0 IMAD R0, R7, R6, R0 ;  /* 0x0000000607008224 */ /* 0x000fe400078e0200 */
[----:B------:R-:W-:Y:S02]  /*5810*/  IMAD R29, R24, R2, R29 ;  /* 0x00000002181d7224 */ /* 0x000fe400078e021d */
[----:B------:R-:W-:Y:S02]  /*5820*/  @!P0 IMAD R5, R8, R26, R3 ;  /* 0x0000001a08058224 */ /* 0x000fe400078e0203 */
[----:B------:R-:W-:Y:S04]  /*5830*/  @!P0 IMAD.MOV.U32 R3, RZ, RZ, R0 ;  /* 0x000000ffff038224 */ /* 0x000fe800078e0000 */
[----:B------:R-:W-:Y:S02]  /*5840*/  IMAD R31, R3, R28, R31 ;  /* 0x0000001c031f7224 */ /* 0x000fe400078e021f */
[----:B------:R-:W-:Y:S07]  /*5850*/  IMAD R29, R5, R24, R29 ;  /* 0x00000018051d7224 */ /* 0x000fee00078e021d */
.L_x_101:
[----:B-1----:R-:W-:Y:S01]  /*5860*/  @!P1 ISETP.NE.AND P0, PT, R10, 0x1, PT ;  /* 0x000000010a00980c */ /* 0x002fe20003f05270 */
[----:B------:R-:W-:Y:S01]  /*5870*/  @!P1 IMAD.HI.U32 R3, R29, R11, RZ ;  /* 0x0000000b1d039227 */ /* 0x000fe200078e00ff */
[----:B------:R-:W-:Y:S01]  /*5880*/  R2UR UR42, R21 ;  /* 0x00000000152a72ca */ /* 0x000fe200000e0000 */
[----:B------:R-:W-:Y:S01]  /*5890*/  BSSY.RECONVERGENT B6, `(.L_x_102) ;  /* 0x0000031000067945 */ /* 0x000fe20003800200 */
[----:B------:R-:W-:Y:S01]  /*58a0*/  R2UR UR41, R20 ;  /* 0x00000000142972ca */ /* 0x000fe200000e0000 */
[----:B------:R-:W-:Y:S01]  /*58b0*/  @!P1 IMAD.HI.U32 R0, R31, R12, RZ ;  /* 0x0000000c1f009227 */ /* 0x000fe200078e00ff */
[----:B------:R-:W-:Y:S02]  /*58c0*/  @!P1 SHF.R.U32.HI R2, RZ, R14, R3 ;  /* 0x0000000eff029219 */ /* 0x000fe40000011603 */
[----:B------:R-:W-:Y:S01]  /*58d0*/  @!P1 ISETP.NE.AND P2, PT, R9, 0x1, PT ;  /* 0x000000010900980c */ /* 0x000fe20003f45270 */
[----:B------:R-:W-:Y:S01]  /*58e0*/  VIADD R76, R76, 0x1 ;  /* 0x000000014c4c7836 */ /* 0x000fe20000000000 */
[----:B------:R-:W-:Y:S02]  /*58f0*/  @!P1 SEL R2, R29, R2, !P0 ;  /* 0x000000021d029207 */ /* 0x000fe40004000000 */
[----:B------:R-:W-:Y:S02]  /*5900*/  @!P1 SHF.R.U32.HI R0, RZ, R13, R0 ;  /* 0x0000000dff009219 */ /* 0x000fe40000011600 */
[----:B------:R-:W-:Y:S01]  /*5910*/  LOP3.LUT P0, RZ, R67, 0x90, RZ, 0xc0, !PT ;  /* 0x0000009043ff7812 */ /* 0x000fe2000780c0ff */
[----:B------:R-:W-:Y:S01]  /*5920*/  USHF.L.U32 UR42, UR42, 0x6, URZ ;  /* 0x000000062a2a7899 */ /* 0x000fe200080006ff */
[----:B------:R-:W-:Y:S01]  /*5930*/  @!P1 SEL R3, R31, R0, !P2 ;  /* 0x000000001f039207 */ /* 0x000fe20005000000 */
[----:B------:R-:W-:Y:S01]  /*5940*/  USHF.L.U32 UR41, UR41, 0x7, URZ ;  /* 0x0000000729297899 */ /* 0x000fe200080006ff */
[----:B------:R-:W-:Y:S03]  /*5950*/  @P4 SHF.R.U32.HI R68, RZ, 0x10, R17 ;  /* 0x00000010ff444819 */ /* 0x000fe60000011611 */
[----:B------:R-:W-:Y:S02]  /*5960*/  @!P1 IMAD.IADD R0, R2, 0x1, -R3 ;  /* 0x0000000102009824 */ /* 0x000fe400078e0a03 */
[----:B------:R-:W-:Y:S02]  /*5970*/  @!P1 IMAD.IADD R2, R3, 0x1, -R2 ;  /* 0x0000000103029824 */ /* 0x000fe400078e0a02 */
[----:B------:R-:W-:Y:S02]  /*5980*/  @!P1 IMAD R31, R0, R9, R31 ;  /* 0x00000009001f9224 */ /* 0x000fe400078e021f */
[----:B------:R-:W-:Y:S01]  /*5990*/  @!P1 IMAD R29, R2, R10, R29 ;  /* 0x0000000a021d9224 */ /* 0x000fe200078e021d */
[----:B------:R-:W-:Y:S06]  /*59a0*/  @!P0 BRA `(.L_x_103) ;  /* 0x00000000007c8947 */ /* 0x000fec0003800000 */
[----:B------:R-:W1:Y:S01]  /*59b0*/  LDCU.64 UR8, c[0x4][0x80] ;  /* 0x01001000ff0877ac */ /* 0x000e620008000a00 */
[----:B------:R-:W-:Y:S01]  /*59c0*/  MOV R2, 0x0 ;  /* 0x0000000000027802 */ /* 0x000fe20000000f00 */
[----:B------:R-:W-:Y:S02]  /*59d0*/  HFMA2 R12, -RZ, RZ, 0, 5.9604644775390625e-08 ;  /* 0x00000001ff0c7431 */ /* 0x000fe400000001ff */
[----:B------:R-:W-:Y:S01]  /*59e0*/  IMAD.MOV.U32 R8, RZ, RZ, 0x70 ;  /* 0x00000070ff087424 */ /* 0x000fe200078e00ff */
[----:B------:R2:W3:Y:S01]  /*59f0*/  LDC.64 R14, c[0x4][R2] ;  /* 0x01000000020e7b82 */ /* 0x0004e20000000a00 */
[----:B------:R-:W4:Y:S01]  /*5a00*/  LDCU.64 UR6, c[0x4][0x88] ;  /* 0x01001100ff0677ac */ /* 0x000f220008000a00 */
[----:B------:R-:W-:Y:S01]  /*5a10*/  IMAD.MOV.U32 R13, RZ, RZ, RZ ;  /* 0x000000ffff0d7224 */ /* 0x000fe200078e00ff */
[----:B------:R-:W2:Y:S01]  /*5a20*/  LDCU.64 UR4, c[0x4][0x8] ;  /* 0x01000100ff0477ac */ /* 0x000ea20008000a00 */
[----:B-1----:R-:W-:Y:S01]  /*5a30*/  MOV R5, UR9 ;  /* 0x0000000900057c02 */ /* 0x002fe20008000f00 */
[----:B------:R-:W-:Y:S01]  /*5a40*/  IMAD.U32 R4, RZ, RZ, UR8 ;  /* 0x00000008ff047e24 */ /* 0x000fe2000f8e00ff */
[----:B----4-:R-:W-:Y:S01]  /*5a50*/  MOV R7, UR7 ;  /* 0x0000000700077c02 */ /* 0x010fe20008000f00 */
[----:B------:R-:W-:Y:S01]  /*5a60*/  IMAD.U32 R6, RZ, RZ, UR6 ;  /* 0x00000006ff067e24 */ /* 0x000fe2000f8e00ff */
[----:B--2---:R-:W-:Y:S01]  /*5a70*/  MOV R11, UR5 ;  /* 0x00000005000b7c02 */ /* 0x004fe20008000f00 */
[----:B------:R-:W-:Y:S02]  /*5a80*/  IMAD.U32 R10, RZ, RZ, UR4 ;  /* 0x00000004ff0a7e24 */ /* 0x000fe4000f8e00ff */
[----:B------:R-:W-:Y:S07]  /*5a90*/  LEPC R20, `(.L_x_104) ;  /* 0x000000001014794e */ /* 0x000fee0000000000 */
[----:B---3-5:R-:W-:Y:S05]  /*5aa0*/  CALL.ABS.NOINC R14 ;  /* 0x000000000e007343 */ /* 0x028fea0003c00000 */
.L_x_104:
[----:B------:R-:W1:Y:S01]  /*5ab0*/  LDCU.64 UR8, c[0x4][0x80] ;  /* 0x01001000ff0877ac */ /* 0x000e620008000a00 */
[----:B------:R-:W2:Y:S01]  /*5ac0*/  LDC.64 R2, c[0x4][R2] ;  /* 0x0100000002027b82 */ /* 0x000ea20000000a00 */
[----:B------:R-:W-:Y:S02]  /*5ad0*/  HFMA2 R12, -RZ, RZ, 0, 5.9604644775390625e-08 ;  /* 0x00000001ff0c7431 */ /* 0x000fe400000001ff */
[----:B------:R-:W-:Y:S02]  /*5ae0*/  IMAD.MOV.U32 R8, RZ, RZ, 0x70 ;  /* 0x00000070ff087424 */ /* 0x000fe400078e00ff */
[----:B------:R-:W-:Y:S01]  /*5af0*/  IMAD.MOV.U32 R13, RZ, RZ, RZ ;  /* 0x000000ffff0d7224 */ /* 0x000fe200078e00ff */
[----:B------:R-:W3:Y:S01]  /*5b00*/  LDCU.64 UR6, c[0x4][0x88] ;  /* 0x01001100ff0677ac */ /* 0x000ee20008000a00 */
[----:B------:R-:W4:Y:S01]  /*5b10*/  LDCU.64 UR4, c[0x4][0x8] ;  /* 0x01000100ff0477ac */ /* 0x000f220008000a00 */
[----:B-1----:R-:W-:Y:S02]  /*5b20*/  MOV R4, UR8 ;  /* 0x0000000800047c02 */ /* 0x002fe40008000f00 */
[----:B------:R-:W-:Y:S02]  /*5b30*/  MOV R5, UR9 ;  /* 0x0000000900057c02 */ /* 0x000fe40008000f00 */
[----:B---3--:R-:W-:Y:S01]  /*5b40*/  MOV R7, UR7 ;  /* 0x0000000700077c02 */ /* 0x008fe20008000f00 */
[----:B------:R-:W-:Y:S01]  /*5b50*/  IMAD.U32 R6, RZ, RZ, UR6 ;  /* 0x00000006ff067e24 */ /* 0x000fe2000f8e00ff */
[----:B----4-:R-:W-:Y:S01]  /*5b60*/  MOV R11, UR5 ;  /* 0x00000005000b7c02 */ /* 0x010fe20008000f00 */
[----:B------:R-:W-:Y:S02]  /*5b70*/  IMAD.U32 R10, RZ, RZ, UR4 ;  /* 0x00000004ff0a7e24 */ /* 0x000fe4000f8e00ff */
[----:B------:R-:W-:Y:S07]  /*5b80*/  LEPC R20, `(.L_x_103) ;  /* 0x000000001014794e */ /* 0x000fee0000000000 */
[----:B--2---:R-:W-:Y:S05]  /*5b90*/  CALL.ABS.NOINC R2 ;  /* 0x0000000002007343 */ /* 0x004fea0003c00000 */
.L_x_103:
[----:B------:R-:W-:Y:S05]  /*5ba0*/  BSYNC.RECONVERGENT B6 ;  /* 0x0000000000067941 */ /* 0x000fea0003800200 */
.L_x_102:
[----:B------:R-:W-:Y:S01]  /*5bb0*/  ISETP.NE.U32.AND P4, PT, R54, RZ, PT ;  /* 0x000000ff3600720c */ /* 0x000fe20003f85070 */
[----:B------:R-:W-:Y:S01]  /*5bc0*/  UISETP.NE.AND UP2, UPT, UR50, URZ, UPT ;  /* 0x000000ff3200728c */ /* 0x000fe2000bf45270 */
[----:B------:R-:W-:Y:S01]  /*5bd0*/  ISETP.NE.U32.AND P2, PT, RZ, UR38, PT ;  /* 0x00000026ff007c0c */ /* 0x000fe2000bf45070 */
[----:B------:R-:W-:Y:S01]  /*5be0*/  UISETP.NE.U32.AND UP1, UPT, UR44, URZ, UPT ;  /* 0x000000ff2c00728c */ /* 0x000fe2000bf25070 */
[----:B------:R-:W-:Y:S01]  /*5bf0*/  ISETP.NE.AND.EX P4, PT, R55, RZ, PT, P4 ;  /* 0x000000ff3700720c */ /* 0x000fe20003f85340 */
[----:B------:R-:W-:Y:S01]  /*5c00*/  UPLOP3.LUT UP0, UPT, UPT, UPT, UPT, 0x40, 0x4 ;  /* 0x000000000004789c */ /* 0x000fe20003f0e870 */
[----:B------:R-:W-:Y:S01]  /*5c10*/  ISETP.NE.AND.EX P2, PT, RZ, UR39, PT, P2 ;  /* 0x00000027ff007c0c */ /* 0x000fe2000bf45320 */
[----:B------:R-:W-:Y:S01]  /*5c20*/  UISETP.NE.AND.EX UP1, UPT, UR45, URZ, UPT, UP1 ;  /* 0x000000ff2d00728c */ /* 0x000fe2000bf25310 */
[----:B------:R-:W-:Y:S04]  /*5c30*/  PLOP3.LUT P1, PT, PT, PT, UP2, 0x80, 0x8 ;  /* 0x000000000008781c */ /* 0x000fe80003f2f028 */
[----:B------:R-:W-:Y:S06]  /*5c40*/  @UP2 UPLOP3.LUT UP0, UPT, UPT, UPT, UP1, 0x80, 0x8 ;  /* 0x000000000008289c */ /* 0x000fec0003f0f010 */
[----:B------:R-:W-:Y:S01]  /*5c50*/  PLOP3.LUT P0, PT, PT, PT, UP0, 0x80, 0x8 ;  /* 0x000000000008781c */ /* 0x000fe20003f0f008 */
[----:B------:R-:W-:Y:S01]  /*5c60*/  @!UPT UIADD3 URZ, UPT, UPT, URZ, URZ, URZ ;  /* 0x000000fffffff290 */ /* 0x000fe2000fffe0ff */
[----:B------:R-:W-:Y:S11]  /*5c70*/  BRA.U !UP1, `(.L_x_105) ;  /* 0x0000000109387547 */ /* 0x000ff6000b800000 */
[----:B------:R-:W-:Y:S01]  /*5c80*/  UISETP.NE.U32.AND UP0, UPT, UR38, URZ, UPT ;  /* 0x000000ff2600728c */ /* 0x000fe2000bf05070 */
[----:B------:R-:W-:Y:S02]  /*5c90*/  HFMA2 R0, -RZ, RZ, 0, 5.9604644775390625e-08 ;  /* 0x00000001ff007431 */ /* 0x000fe400000001ff */
[----:B------:R-:W-:Y:S01]  /*5ca0*/  IMAD.MOV.U32 R59, RZ, RZ, 0x1 ;  /* 0x00000001ff3b7424 */ /* 0x000fe200078e00ff */
[----:B------:R-:W-:Y:S06]  /*5cb0*/  UISETP.NE.AND.EX UP0, UPT, UR39, URZ, UPT, UP0 ;  /* 0x000000ff2700728c */ /* 0x000fec000bf05300 */
[----:B------:R-:W-:Y:S05]  /*5cc0*/  PLOP3.LUT P3, PT, PT, PT, UP0, 0x80, 0x8 ;  /* 0x000000000008781c */ /* 0x000fea0003f6f008 */
[----:B------:R-:W1:Y:S01]  /*5cd0*/  @UP0 LDCU.64 UR6, c[0x0][0x888] ;  /* 0x00011100ff0607ac */ /* 0x000e620008000a00 */
[----:B------:R-:W-:Y:S07]  /*5ce0*/  @UP0 UIMAD UR4, UR36, UR44, URZ ;  /* 0x0000002c240402a4 */ /* 0x000fee000f8e02ff */
[----:B------:R-:W-:Y:S01]  /*5cf0*/  @!P3 PRMT R59, R0, 0x7610, R59 ;  /* 0x00007610003bb816 */ /* 0x000fe2000000003b */
[----:B-1----:R-:W-:Y:S03]  /*5d00*/  @UP0 UIMAD.WIDE UR6, UR4, 0x4, UR6 ;  /* 0x00000004040608a5 */ /* 0x002fe6000f8e0206 */
[----:B------:R-:W1:Y:S03]  /*5d10*/  @!UP0 LDCU UR4, c[0x0][0x880] ;  /* 0x00011000ff0487ac */ /* 0x000e660008000800 */
[----:B------:R-:W-:Y:S01]  /*5d20*/  IMAD.U32 R2, RZ, RZ, UR6 ;  /* 0x00000006ff027e24 */ /* 0x000fe2000f8e00ff */
[----:B------:R-:W-:Y:S05]  /*5d30*/  MOV R3, UR7 ;  /* 0x0000000700037c02 */ /* 0x000fea0008000f00 */
[----:B-----5:R2:W5:Y:S02]  /*5d40*/  @P3 LDG.E R35, desc[UR46][R2.64] ;  /* 0x0000002e02233981 */ /* 0x020564000c1e1900 */
[----:B-12---:R-:W-:Y:S02]  /*5d50*/  @!P3 IMAD.U32 R35, RZ, RZ, UR4 ;  /* 0x00000004ff23be24 */ /* 0x006fe4000f8e00ff */
.L_x_105:
[----:B------:R-:W-:Y:S05]  /*5d60*/  @!P4 BRA `(.L_x_106) ;  /* 0x000000000020c947 */ /* 0x000fea0003800000 */
[----:B------:R-:W-:Y:S04]  /*5d70*/  ISETP.NE.U32.AND P3, PT, R52, RZ, PT ;  /* 0x000000ff3400720c */ /* 0x000fe80003f65070 */
[----:B------:R-:W-:Y:S11]  /*5d80*/  ISETP.NE.AND.EX P3, PT, R53, RZ, PT, P3 ;  /* 0x000000ff3500720c */ /* 0x000ff60003f65330 */
[----:B------:R-:W-:Y:S02]  /*5d90*/  @!UPT UIADD3 URZ, UPT, UPT, URZ, URZ, URZ ;  /* 0x000000fffffff290 */ /* 0x000fe4000fffe0ff */
[----:B------:R-:W1:Y:S01]  /*5da0*/  @P3 LDC.64 R2, c[0x0][0x8a8] ;  /* 0x00022a00ff023b82 */ /* 0x000e620000000a00 */
[----:B------:R-:W-:Y:S04]  /*5db0*/  @P3 IMAD R0, R54, UR36, RZ ;  /* 0x0000002436003c24 */ /* 0x000fe8000f8e02ff */
[----:B-1----:R-:W-:Y:S05]  /*5dc0*/  @P3 IMAD.WIDE R2, R0, 0x4, R2 ;  /* 0x0000000400023825 */ /* 0x002fea00078e0202 */
[----:B-----5:R1:W5:Y:S02]  /*5dd0*/  @P3 LDG.E R32, desc[UR46][R2.64] ;  /* 0x0000002e02203981 */ /* 0x020364000c1e1900 */
[----:B-1----:R-:W2:Y:S02]  /*5de0*/  @!P3 LDC R32, c[0x0][0x8a0] ;  /* 0x00022800ff20bb82 */ /* 0x002ea40000000800 */
.L_x_106:
[----:B-----5:R-:W-:Y:S01]  /*5df0*/  FSETP.NEU.AND P3, PT, R35, RZ, PT ;  /* 0x000000ff2300720b */ /* 0x020fe20003f6d000 */
[----:B------:R-:W-:Y:S01]  /*5e00*/  IMAD.SHL.U32 R77, R64, 0x2, RZ ;  /* 0x00000002404d7824 */ /* 0x000fe200078e00ff */
[----:B------:R-:W-:Y:S01]  /*5e10*/  SEL R5, RZ, 0xffffffff, P2 ;  /* 0xffffffffff057807 */ /* 0x000fe20001000000 */
[----:B------:R-:W-:Y:S01]  /*5e20*/  BSSY B1, `(.L_x_107) ;  /* 0x0000034000017945 */ /* 0x000fe20003800000 */
[----:B------:R-:W-:Y:S01]  /*5e30*/  @P1 LOP3.LUT P2, RZ, R59, 0xff, RZ, 0xc0, !PT ;  /* 0x000000ff3bff1812 */ /* 0x000fe2000784c0ff */
[----:B------:R-:W-:Y:S01]  /*5e40*/  IMAD.MOV.U32 R39, RZ, RZ, 0x1 ;  /* 0x00000001ff277424 */ /* 0x000fe200078e00ff */
[----:B------:R-:W-:Y:S01]  /*5e50*/  @P1 SEL R0, RZ, 0xffffffff, P3 ;  /* 0xffffffffff001807 */ /* 0x000fe20001800000 */
[C---:B------:R-:W-:Y:S01]  /*5e60*/  IMAD R34, R30.reuse, 0x40, R33 ;  /* 0x000000401e227824 */ /* 0x040fe200078e0221 */
[----:B------:R-:W-:Y:S01]  /*5e70*/  LOP3.LUT R71, R71, 0x1, RZ, 0x3c, !PT ;  /* 0x0000000147477812 */ /* 0x000fe200078e3cff */
[----:B------:R-:W-:Y:S01]  /*5e80*/  IMAD.MOV.U32 R38, RZ, RZ, RZ ;  /* 0x000000ffff267224 */ /* 0x000fe200078e00ff */
[----:B------:R-:W-:Y:S02]  /*5e90*/  @P0 SEL R0, R5, R0, !P2 ;  /* 0x0000000005000207 */ /* 0x000fe40005000000 */
[----:B------:R-:W-:Y:S02]  /*5ea0*/  CS2R R50, SRZ ;  /* 0x0000000000327805 */ /* 0x000fe4000001ff00 */
[----:B------:R-:W-:Y:S02]  /*5eb0*/  LEA R74, R30, UR48, 0x3 ;  /* 0x000000301e4a7c11 */ /* 0x000fe4000f8e18ff */
[----:B------:R-:W-:Y:S02]  /*5ec0*/  CS2R R48, SRZ ;  /* 0x0000000000307805 */ /* 0x000fe4000001ff00 */
[----:B------:R-:W-:Y:S02]  /*5ed0*/  @P1 LOP3.LUT R0, R0, 0x1, RZ, 0xc0, !PT ;  /* 0x0000000100001812 */ /* 0x000fe400078ec0ff */
[----:B------:R-:W-:Y:S02]  /*5ee0*/  CS2R R42, SRZ ;  /* 0x00000000002a7805 */ /* 0x000fe4000001ff00 */
[----:B------:R-:W-:Y:S02]  /*5ef0*/  SHF.L.U32 R3, R70, 0x1f, RZ ;  /* 0x0000001f46037819 */ /* 0x000fe400000006ff */
[----:B------:R-:W-:Y:S02]  /*5f00*/  CS2R R40, SRZ ;  /* 0x0000000000287805 */ /* 0x000fe4000001ff00 */
[----:B------:R-:W-:Y:S01]  /*5f10*/  ISETP.NE.U32.OR P5, PT, R0, 0x1, !P1 ;  /* 0x000000010000780c */ /* 0x000fe20004fa5470 */
[----:B------:R-:W-:Y:S01]  /*5f20*/  VIADD R82, R77, UR48 ;  /* 0x000000304d527c36 */ /* 0x000fe20008000000 */
[----:B------:R-:W-:Y:S02]  /*5f30*/  PLOP3.LUT P2, PT, PT, PT, UP1, 0x80, 0x8 ;  /* 0x000000000008781c */ /* 0x000fe40003f4f018 */
[----:B------:R-:W-:Y:S02]  /*5f40*/  SEL R0, RZ, 0xffffffff, P3 ;  /* 0xffffffffff007807 */ /* 0x000fe40001800000 */
[----:B------:R-:W-:Y:S02]  /*5f50*/  LOP3.LUT P3, R75, R59, 0xff, RZ, 0xc0, !PT ;  /* 0x000000ff3b4b7812 */ /* 0x000fe4000786c0ff */
[----:B------:R-:W-:Y:S05]  /*5f60*/  P2R R78, PR, RZ, 0x20 ;  /* 0x00000020ff4e7803 */ /* 0x000fea0000000000 */
[----:B------:R-:W-:Y:S02]  /*5f70*/  @P5 SHF.L.U32 R2, R71, 0x1f, RZ ;  /* 0x0000001f47025819 */ /* 0x000fe400000006ff */
[----:B------:R-:W-:Y:S02]  /*5f80*/  @P2 SEL R0, R5, R0, !P3 ;  /* 0x0000000005002207 */ /* 0x000fe40005800000 */
[----:B------:R-:W1:Y:S02]  /*5f90*/  @P5 SYNCS.PHASECHK.TRANS64.TRYWAIT P1, [UR48+0x30], R2 ;  /* 0x00003002ff0055a7 */ /* 0x000e640008021130 */
[----:B------:R-:W-:Y:S04]  /*5fa0*/  LOP3.LUT R0, R0, 0x1, RZ, 0xc0, !PT ;  /* 0x0000000100007812 */ /* 0x000fe800078ec0ff */
[----:B------:R-:W-:Y:S04]  /*5fb0*/  ISETP.NE.U32.AND P4, PT, R0, 0x1, PT ;  /* 0x000000010000780c */ /* 0x000fe80003f85070 */
[----:B------:R-:W-:Y:S01]  /*5fc0*/  P2R R80, PR, RZ, 0x10 ;  /* 0x00000010ff507803 */ /* 0x000fe20000000000 */
[----:B------:R3:W4:Y:S01]  /*5fd0*/  SYNCS.PHASECHK.TRANS64.TRYWAIT P0, [R74+URZ+0xa0], R3 ;  /* 0x0000a0034a0075a7 */ /* 0x00072200080011ff */
[----:B-1----:R-:W-:Y:S01]  /*5fe0*/  @P5 SEL R39, RZ, 0x1, !P1 ;  /* 0x00000001ff275807 */ /* 0x002fe20004800000 */
[----:B---3--:R-:W-:Y:S06]  /*5ff0*/  @!P5 BRA `(.L_x_108) ;  /* 0x000000000058d947 */ /* 0x008fec0003800000 */
[C---:B------:R-:W-:Y:S01]  /*6000*/  VIADD R0, R82.reuse, 0x200 ;  /* 0x0000020052007836 */ /* 0x040fe20000000000 */
[----:B------:R-:W-:Y:S01]  /*6010*/  LOP3.LUT P5, RZ, R65, 0x40, RZ, 0xc0, !PT ;  /* 0x0000004041ff7812 */ /* 0x000fe200078ac0ff */
[----:B------:R-:W-:Y:S01]  /*6020*/  BSSY B0, `(.L_x_109) ;  /* 0x000000e000007945 */ /* 0x000fe20003800000 */
[----:B------:R-:W-:Y:S01]  /*6030*/  ISETP.NE.AND P2, PT, R39, RZ, PT ;  /* 0x000000ff2700720c */ /* 0x000fe20003f45270 */
[----:B------:R-:W-:Y:S01]  /*6040*/  @P4 VIADD R2, R82, 0x210 ;  /* 0x0000021052024836 */ /* 0x000fe20000000000 */
[----:B------:R-:W-:Y:S01]  /*6050*/  PLOP3.LUT P1, PT, PT, PT, PT, 0x8, 0x80 ;  /* 0x000000000080781c */ /* 0x000fe20003f2e170 */
[----:B------:R-:W-:Y:S01]  /*6060*/  IMAD.MOV.U32 R51, RZ, RZ, RZ ;  /* 0x000000ffff337224 */ /* 0x000fe200078e00ff */
[----:B------:R-:W-:Y:S02]  /*6070*/  @P4 PLOP3.LUT P1, PT, P5, PT, PT, 0x80, 0x8 ;  /* 0x000000000008481c */ /* 0x000fe40002f2f070 */
[----:B------:R-:W-:Y:S02]  /*6080*/  CS2R R48, SRZ ;  /* 0x0000000000307805 */ /* 0x000fe4000001ff00 */
[----:B------:R-:W-:Y:S02]  /*6090*/  CS2R R42, SRZ ;  /* 0x00000000002a7805 */ /* 0x000fe4000001ff00 */
[----:B------:R-:W-:Y:S07]  /*60a0*/  CS2R R40, SRZ ;  /* 0x0000000000287805 */ /* 0x000fee000001ff00 */
[----:B------:R-:W-:Y:S01]  /*60b0*/  @P1 VIADD R2, R0, 0xfffffff0 ;  /* 0xfffffff000021836 */ /* 0x000fe20000000000 */
[----:B------:R-:W-:Y:S06]  /*60c0*/  @P2 BRA `(.L_x_110) ;  /* 0x00000000000c2947 */ /* 0x000fec0003800000 */
[----:B------:R-:W-:Y:S04]  /*60d0*/  SHF.L.U32 R5, R71, 0x1f, RZ ;  /* 0x0000001f47057819 */ /* 0x000fe800000006ff */
[----:B------:R-:W1:Y:S02]  /*60e0*/  SYNCS.PHASECHK.TRANS64.TRYWAIT P1, [UR48+0x30], R5 ;  /* 0x00003005ff0075a7 */ /* 0x000e640008021130 */
[----:B-1----:R-:W-:Y:S05]  /*60f0*/  @!P1 BRA `(.L_x_111) ;  /* 0x00000030001c9947 */ /* 0x002fea0003800000 */
.L_x_110:
[----:B------:R-:W-:Y:S05]  /*6100*/  BSYNC B0 ;  /* 0x0000000000007941 */ /* 0x000fea0003800000 */
.L_x_109:
[----:B------:R-:W-:Y:S01]  /*6110*/  ISETP.NE.AND P1, PT, R80, RZ, PT ;  /* 0x000000ff5000720c */ /* 0x000fe20003f25270 */
[----:B------:R-:W-:Y:S11]  /*6120*/  HFMA2 R38, -RZ, RZ, 0, 5.9604644775390625e-08 ;  /* 0x00000001ff267431 */ /* 0x000ff600000001ff */
[----:B------:R-:W-:Y:S01]  /*6130*/  @!UPT UIADD3 URZ, UPT, UPT, URZ, URZ, URZ ;  /* 0x000000fffffff290 */ /* 0x000fe2000fffe0ff */
[----:B------:R3:W1:Y:S04]  /*6140*/  @P1 LDS.128 R48, [R2] ;  /* 0x0000000002301984 */ /* 0x0006680000000c00 */
[----:B------:R3:W1:Y:S02]  /*6150*/  @P1 LDS.128 R40, [R77+UR48+0x200] ;  /* 0x000200304d281984 */ /* 0x0006640008000c00 */
.L_x_108:
[----:B------:R-:W-:Y:S05]  /*6160*/  BSYNC B1 ;  /* 0x0000000000017941 */ /* 0x000fea0003800000 */
.L_x_107:
[----:B-1----:R-:W-:Y:S04]  /*6170*/  SHF.R.U32.HI R5, RZ, 0x15, R34 ;  /* 0x00000015ff057819 */ /* 0x002fe80000011622 */
[----:B------:R-:W-:Y:S01]  /*6180*/  LOP3.LUT P1, RZ, R5, 0x3, R66, 0x48, !PT ;  /* 0x0000000305ff7812 */ /* 0x000fe20007824842 */
[----:B------:R-:W-:Y:S01]  /*6190*/  @!UPT UIADD3 URZ, UPT, UPT, URZ, URZ, URZ ;  /* 0x000000fffffff290 */ /* 0x000fe2000fffe0ff */
[----:B----4-:R-:W-:Y:S11]  /*61a0*/  @P0 BRA `(.L_x_112) ;  /* 0x0000000000080947 */ /* 0x010ff60003800000 */
[----:B------:R-:W1:Y:S02]  /*61b0*/  SYNCS.PHASECHK.TRANS64.TRYWAIT P0, [R74+URZ+0xa0], R3 ;  /* 0x0000a0034a0075a7 */ /* 0x000e6400080011ff */
[----:B-1----:R-:W-:Y:S05]  /*61c0*/  @!P0 BRA `(.L_x_113) ;  /* 0x0000003000008947 */ /* 0x002fea0003800000 */
.L_x_112:
[----:B------:R-:W-:Y:S05]  /*61d0*/  @!P1 BRA `(.L_x_114) ;  /* 0x0000000000409947 */ /* 0x000fea0003800000 */
[----:B------:R-:W4:Y:S01]  /*61e0*/  LDCU.64 UR8, c[0x4][0x70] ;  /* 0x01000e00ff0877ac */ /* 0x000f220008000a00 */
[----:B-1----:R-:W-:Y:S01]  /*61f0*/  MOV R3, 0x0 ;  /* 0x0000000000037802 */ /* 0x002fe20000000f00 */
[----:B------:R-:W-:Y:S02]  /*6200*/  HFMA2 R12, -RZ, RZ, 0, 5.9604644775390625e-08 ;  /* 0x00000001ff0c7431 */ /* 0x000fe400000001ff */
[----:B------:R-:W-:Y:S02]  /*6210*/  IMAD.MOV.U32 R8, RZ, RZ, 0x192 ;  /* 0x00000192ff087424 */ /* 0x000fe400078e00ff */
[----:B------:R-:W-:Y:S01]  /*6220*/  IMAD.MOV.U32 R13, RZ, RZ, RZ ;  /* 0x000000ffff0d7224 */ /* 0x000fe200078e00ff */
[----:B------:R-:W1:Y:S01]  /*6230*/  LDCU.64 UR6, c[0x4][0x78] ;  /* 0x01000f00ff0677ac */ /* 0x000e620008000a00 */
[----:B---3--:R-:W3:Y:S01]  /*6240*/  LDC.64 R2, c[0x4][R3] ;  /* 0x0100000003027b82 */ /* 0x008ee20000000a00 */
[----:B------:R-:W5:Y:S01]  /*6250*/  LDCU.64 UR4, c[0x4][0x10] ;  /* 0x01000200ff0477ac */ /* 0x000f620008000a00 */
[----:B----4-:R-:W-:Y:S01]  /*6260*/  MOV R5, UR9 ;  /* 0x0000000900057c02 */ /* 0x010fe20008000f00 */
[----:B------:R-:W-:Y:S01]  /*6270*/  IMAD.U32 R4, RZ, RZ, UR8 ;  /* 0x00000008ff047e24 */ /* 0x000fe2000f8e00ff */
[----:B-1----:R-:W-:Y:S01]  /*6280*/  MOV R7, UR7 ;  /* 0x0000000700077c02 */ /* 0x002fe20008000f00 */
[----:B------:R-:W-:Y:S01]  /*6290*/  IMAD.U32 R6, RZ, RZ, UR6 ;  /* 0x00000006ff067e24 */ /* 0x000fe2000f8e00ff */
[----:B-----5:R-:W-:Y:S01]  /*62a0*/  MOV R11, UR5 ;  /* 0x00000005000b7c02 */ /* 0x020fe20008000f00 */
[----:B------:R-:W-:Y:S02]  /*62b0*/  IMAD.U32 R10, RZ, RZ, UR4 ;  /* 0x00000004ff0a7e24 */ /* 0x000fe4000f8e00ff */
[----:B------:R-:W-:Y:S07]  /*62c0*/  LEPC R20, `(.L_x_114) ;  /* 0x000000001014794e */ /* 0x000fee0000000000 */
[----:B--23--:R-:W-:Y:S05]  /*62d0*/  CALL.ABS.NOINC R2 ;  /* 0x0000000002007343 */ /* 0x00cfea0003c00000 */
.L_x_114:
[----:B------:R-:W-:Y:S01]  /*62e0*/  SHF.L.U32 R20, R40, 0x10, RZ ;  /* 0x0000001028147819 */ /* 0x000fe200000006ff */
[----:B------:R-:W-:Y:S05]  /*62f0*/  WARPSYNC.ALL ;  /* 0x0000000000007948 */ /* 0x000fea0003800000 */
[----:B------:R-:W-:Y:S01]  /*6300*/  R2UR UR4, R34 ;  /* 0x00000000220472ca */ /* 0x000fe200000e0000 */
[----:B------:R-:W-:Y:S01]  /*6310*/  BSSY.RECONVERGENT B0, `(.L_x_115) ;  /* 0x0000056000007945 */ /* 0x000fe20003800200 */
[----:B------:R-:W-:Y:S02]  /*6320*/  LOP3.LUT R21, R40, 0xffff0000, RZ, 0xc0, !PT ;  /* 0xffff000028157812 */ /* 0x000fe400078ec0ff */
[----:B------:R-:W-:Y:S02]  /*6330*/  LOP3.LUT R36, R41, 0xffff0000, RZ, 0xc0, !PT ;  /* 0xffff000029247812 */ /* 0x000fe400078ec0ff */
[----:B------:R-:W-:Y:S02]  /*6340*/  SHF.L.U32 R37, R43, 0x10, RZ ;  /* 0x000000102b257819 */ /* 0x000fe400000006ff */
[----:B------:R-:W-:Y:S02]  /*6350*/  MOV R81, 0x10 ;  /* 0x0000001000517802 */ /* 0x000fe40000000f00 */
[----:B------:R-:W-:Y:S02]  /*6360*/  LOP3.LUT P6, RZ, R65, 0x40, RZ, 0xc0, !PT ;  /* 0x0000004041ff7812 */ /* 0x000fe400078cc0ff */
[----:B------:R-:W-:Y:S01]  /*6370*/  ISETP.NE.AND P0, PT, R72, RZ, PT ;  /* 0x000000ff4800720c */ /* 0x000fe20003f05270 */
[----:B------:R-:W2:Y:S01]  /*6380*/  LDTM.x16 R4, tmem[UR4] ;  /* 0x00000004000479ee */ /* 0x000ea20008240000 */
[----:B------:R-:W-:Y:S04]  /*6390*/  SEL R81, R81, 0xfffffff0, !P6 ;  /* 0xfffffff051517807 */ /* 0x000fe80007000000 */
[----:B------:R-:W-:Y:S01]  /*63a0*/  IADD3 R79, PT, PT, R82, R81, RZ ;  /* 0x00000051524f7210 */ /* 0x000fe20007ffe0ff */
[C---:B--2---:R-:W-:Y:S01]  /*63b0*/  FMUL R0, R32.reuse, R4 ;  /* 0x0000000420007220 */ /* 0x044fe20000400000 */
[C---:B---3--:R-:W-:Y:S01]  /*63c0*/  FMUL R2, R32.reuse, R5 ;  /* 0x0000000520027220 */ /* 0x048fe20000400000 */
[C---:B-1----:R-:W-:Y:S01]  /*63d0*/  FMUL R3, R32.reuse, R6 ;  /* 0x0000000620037220 */ /* 0x042fe20000400000 */
[----:B------:R-:W-:Y:S01]  /*63e0*/  FMUL R7, R32, R7 ;  /* 0x0000000720077220 */ /* 0x000fe20000400000 */
[----:B------:R-:W-:Y:S01]  /*63f0*/  FFMA R0, R35, R20, R0 ;  /* 0x0000001423007223 */ /* 0x000fe20000000000 */
[----:B------:R-:W-:Y:S01]  /*6400*/  SHF.L.U32 R20, R41, 0x10, RZ ;  /* 0x0000001029147819 */ /* 0x000fe200000006ff */
[C---:B------:R-:W-:Y:S01]  /*6410*/  FFMA R2, R35.reuse, R21, R2 ;  /* 0x0000001523027223 */ /* 0x040fe20000000002 */
[----:B------:R-:W-:Y:S01]  /*6420*/  SHF.L.U32 R21, R42, 0x10, RZ ;  /* 0x000000102a157819 */ /* 0x000fe200000006ff */
[C---:B------:R-:W-:Y:S01]  /*6430*/  FMUL R4, R32.reuse, R8 ;  /* 0x0000000820047220 */ /* 0x040fe20000400000 */
[----:B------:R-:W-:Y:S01]  /*6440*/  FMUL R5, R32, R9 ;  /* 0x0000000920057220 */ /* 0x000fe20000400000 */
[C---:B------:R-:W-:Y:S01]  /*6450*/  FFMA R3, R35.reuse, R20, R3 ;  /* 0x0000001423037223 */ /* 0x040fe20000000003 */
[----:B------:R-:W-:Y:S01]  /*6460*/  LOP3.LUT R20, R42, 0xffff0000, RZ, 0xc0, !PT ;  /* 0xffff00002a147812 */ /* 0x000fe200078ec0ff */
[----:B------:R-:W-:Y:S01]  /*6470*/  FFMA R7, R35, R36, R7 ;  /* 0x0000002423077223 */ /* 0x000fe20000000007 */
[----:B------:R-:W-:Y:S01]  /*6480*/  LOP3.LUT R36, R43, 0xffff0000, RZ, 0xc0, !PT ;  /* 0xffff00002b247812 */ /* 0x000fe200078ec0ff */
[----:B------:R-:W-:Y:S01]  /*6490*/  FMUL R6, R32, R10 ;  /* 0x0000000a20067220 */ /* 0x000fe20000400000 */
[----:B------:R-:W-:Y:S01]  /*64a0*/  F2FP.BF16.F32.PACK_AB R44, R2, R0 ;  /* 0x00000000022c723e */ /* 0x000fe200000010ff */
[----:B------:R-:W-:Y:S01]  /*64b0*/  FMUL R11, R32, R11 ;  /* 0x0000000b200b7220 */ /* 0x000fe20000400000 */
[----:B------:R-:W-:Y:S01]  /*64c0*/  F2FP.BF16.F32.PACK_AB R45, R7, R3 ;  /* 0x00000003072d723e */ /* 0x000fe200000010ff */
[C---:B------:R-:W-:Y:S01]  /*64d0*/  FFMA R4, R35.reuse, R21, R4 ;  /* 0x0000001523047223 */ /* 0x040fe20000000004 */
[C---:B------:R-:W-:Y:S01]  /*64e0*/  FFMA R5, R35.reuse, R20, R5 ;  /* 0x0000001423057223 */ /* 0x040fe20000000005 */
[C---:B------:R-:W-:Y:S01]  /*64f0*/  FFMA R6, R35.reuse, R37, R6 ;  /* 0x0000002523067223 */ /* 0x040fe20000000006 */
[----:B------:R-:W-:Y:S01]  /*6500*/  SHF.L.U32 R20, R48, 0x10, RZ ;  /* 0x0000001030147819 */ /* 0x000fe200000006ff */
[----:B------:R-:W-:Y:S01]  /*6510*/  FFMA R11, R35, R36, R11 ;  /* 0x00000024230b7223 */ /* 0x000fe2000000000b */
[----:B------:R-:W-:Y:S01]  /*6520*/  FMUL R8, R32, R12 ;  /* 0x0000000c20087220 */ /* 0x000fe20000400000 */
[----:B------:R-:W-:Y:S01]  /*6530*/  LOP3.LUT R36, R48, 0xffff0000, RZ, 0xc0, !PT ;  /* 0xffff000030247812 */ /* 0x000fe200078ec0ff */
[C---:B------:R-:W-:Y:S01]  /*6540*/  FMUL R9, R32.reuse, R13 ;  /* 0x0000000d20097220 */ /* 0x040fe20000400000 */
[----:B------:R-:W-:Y:S01]  /*6550*/  SHF.L.U32 R21, R49, 0x10, RZ ;  /* 0x0000001031157819 */ /* 0x000fe200000006ff */
[C---:B------:R-:W-:Y:S01]  /*6560*/  FMUL R10, R32.reuse, R14 ;  /* 0x0000000e200a7220 */ /* 0x040fe20000400000 */
[----:B------:R-:W-:Y:S01]  /*6570*/  FFMA R8, R35, R20, R8 ;  /* 0x0000001423087223 */ /* 0x000fe20000000008 */
[----:B------:R-:W-:Y:S01]  /*6580*/  LOP3.LUT R20, R49, 0xffff0000, RZ, 0xc0, !PT ;  /* 0xffff000031147812 */ /* 0x000fe200078ec0ff */
[C---:B------:R-:W-:Y:S01]  /*6590*/  FFMA R9, R35.reuse, R36, R9 ;  /* 0x0000002423097223 */ /* 0x040fe20000000009 */
[----:B------:R-:W-:Y:S01]  /*65a0*/  FMUL R15, R32, R15 ;  /* 0x0000000f200f7220 */ /* 0x000fe20000400000 */
[C---:B------:R-:W-:Y:S01]  /*65b0*/  FFMA R10, R35.reuse, R21, R10 ;  /* 0x00000015230a7223 */ /* 0x040fe2000000000a */
[----:B------:R-:W-:Y:S01]  /*65c0*/  SHF.L.U32 R21, R50, 0x10, RZ ;  /* 0x0000001032157819 */ /* 0x000fe200000006ff */
[----:B------:R-:W-:Y:S01]  /*65d0*/  FMUL R12, R32, R16 ;  /* 0x00000010200c7220 */ /* 0x000fe20000400000 */
[----:B------:R-:W-:Y:S01]  /*65e0*/  LOP3.LUT R36, R50, 0xffff0000, RZ, 0xc0, !PT ;  /* 0xffff000032247812 */ /* 0x000fe200078ec0ff */
[----:B------:R-:W-:Y:S01]  /*65f0*/  FFMA R15, R35, R20, R15 ;  /* 0x00000014230f7223 */ /* 0x000fe2000000000f */
[C---:B------:R-:W-:Y:S01]  /*6600*/  FMUL R13, R32.reuse, R17 ;  /* 0x00000011200d7220 */ /* 0x040fe20000400000 */
[C---:B------:R-:W-:Y:S01]  /*6610*/  SHF.L.U32 R37, R51.reuse, 0x10, RZ ;  /* 0x0000001033257819 */ /* 0x040fe200000006ff */
[C---:B------:R-:W-:Y:S01]  /*6620*/  FMUL R14, R32.reuse, R18 ;  /* 0x00000012200e7220 */ /* 0x040fe20000400000 */
[----:B------:R-:W-:Y:S01]  /*6630*/  LOP3.LUT R20, R51, 0xffff0000, RZ, 0xc0, !PT ;  /* 0xffff000033147812 */ /* 0x000fe200078ec0ff */
[----:B------:R-:W-:Y:S01]  /*6640*/  FMUL R19, R32, R19 ;  /* 0x0000001320137220 */ /* 0x000fe20000400000 */
[----:B------:R-:W-:Y:S01]  /*6650*/  F2FP.BF16.F32.PACK_AB R46, R5, R4 ;  /* 0x00000004052e723e */ /* 0x000fe200000010ff */
[----:B------:R-:W-:Y:S01]  /*6660*/  FFMA R12, R35, R21, R12 ;  /* 0x00000015230c7223 */ /* 0x000fe2000000000c */
[----:B------:R-:W-:Y:S01]  /*6670*/  F2FP.BF16.F32.PACK_AB R47, R11, R6 ;  /* 0x000000060b2f723e */ /* 0x000fe200000010ff */
[C---:B------:R-:W-:Y:S01]  /*6680*/  FFMA R13, R35.reuse, R36, R13 ;  /* 0x00000024230d7223 */ /* 0x040fe2000000000d */
[C---:B------:R-:W-:Y:S01]  /*6690*/  FFMA R14, R35.reuse, R37, R14 ;  /* 0x00000025230e7223 */ /* 0x040fe2000000000e */
[----:B------:R-:W-:Y:S01]  /*66a0*/  FFMA R19, R35, R20, R19 ;  /* 0x0000001423137223 */ /* 0x000fe20000000013 */
[----:B------:R-:W-:Y:S01]  /*66b0*/  F2FP.BF16.F32.PACK_AB R84, R9, R8 ;  /* 0x000000080954723e */ /* 0x000fe200000010ff */
[----:B------:R1:W-:Y:S01]  /*66c0*/  STS.128 [R77+UR48+0x200], R44 ;  /* 0x0002002c4d007988 */ /* 0x0003e20008000c30 */
[----:B------:R-:W-:Y:S02]  /*66d0*/  F2FP.BF16.F32.PACK_AB R85, R15, R10 ;  /* 0x0000000a0f55723e */ /* 0x000fe400000010ff */
[----:B------:R-:W-:Y:S02]  /*66e0*/  F2FP.BF16.F32.PACK_AB R86, R13, R12 ;  /* 0x0000000c0d56723e */ /* 0x000fe400000010ff */
[----:B------:R-:W-:Y:S05]  /*66f0*/  F2FP.BF16.F32.PACK_AB R87, R19, R14 ;  /* 0x0000000e1357723e */ /* 0x000fea00000010ff */
[----:B------:R1:W-:Y:S01]  /*6700*/  STS.128 [R79+0x200], R84 ;  /* 0x000200544f007388 */ /* 0x0003e20000000c00 */
[----:B------:R-:W-:Y:S01]  /*6710*/  @!PT LDS RZ, [RZ] ;  /* 0x00000000fffff984 */ /* 0x000fe20000000800 */
[----:B------:R-:W-:Y:S01]  /*6720*/  @!PT LDS RZ, [RZ] ;  /* 0x00000000fffff984 */ /* 0x000fe20000000800 */
[----:B------:R-:W-:Y:S01]  /*6730*/  @!PT LDS RZ, [RZ] ;  /* 0x00000000fffff984 */ /* 0x000fe20000000800 */
[----:B------:R-:W-:Y:S01]  /*6740*/  @!PT LDS RZ, [RZ] ;  /* 0x00000000fffff984 */ /* 0x000fe20000000800 */
[----:B------:R2:W-:Y:S07]  /*6750*/  MEMBAR.ALL.CTA ;  /* 0x0000000000007992 */ /* 0x0005ee0000008000 */
[----:B--2---:R-:W2:Y:S02]  /*6760*/  FENCE.VIEW.ASYNC.S ;  /* 0x00000000000073c6 */ /* 0x004ea40000000000 */
[----:B--2---:R-:W-:Y:S06]  /*6770*/  BAR.SYNC.DEFER_BLOCKING 0x1, 0x80 ;  /* 0x0042000000007b1d */ /* 0x004fec0000010000 */
[----:B------:R-:W-:Y:S05]  /*6780*/  @P0 BRA `(.L_x_116) ;  /* 0x0000000000380947 */ /* 0x000fea0003800000 */
[----:B------:R-:W-:Y:S02]  /*6790*/  UIADD3 UR4, UPT, UPT, UR48, 0x200, URZ ;  /* 0x0000020030047890 */ /* 0x000fe4000fffe0ff */
[----:B------:R-:W-:Y:S01]  /*67a0*/  UIADD3 UR8, UP0, UPT, UR52, 0x680, URZ ;  /* 0x0000068034087890 */ /* 0x000fe2000ff1e0ff */
[----:B------:R-:W-:Y:S01]  /*67b0*/  UMOV UR43, UR36 ;  /* 0x00000024002b7c82 */ /* 0x000fe20008000000 */
[----:B------:R-:W-:Y:S02]  /*67c0*/  UIADD3 UR5, UPT, UPT, UR41, 0x40, URZ ;  /* 0x0000004029057890 */ /* 0x000fe4000fffe0ff */
[----:B------:R-:W-:Y:S01]  /*67d0*/  MOV R67, UR4 ;  /* 0x0000000400437c02 */ /* 0x000fe20008000f00 */
[----:B------:R-:W-:Y:S02]  /*67e0*/  UIADD3.X UR9, UPT, UPT, URZ, UR53, URZ, UP0, !UPT ;  /* 0x00000035ff097290 */ /* 0x000fe400087fe4ff */
[----:B------:R-:W-:Y:S01]  /*67f0*/  UIADD3 UR4, UPT, UPT, UR48, 0xa00, URZ ;  /* 0x00000a0030047890 */ /* 0x000fe2000fffe0ff */
[----:B------:R-:W-:Y:S01]  /*6800*/  R2UR UR40, R67 ;  /* 0x00000000432872ca */ /* 0x000fe200000e0000 */
[----:B------:R-:W-:Y:S01]  /*6810*/  UMOV UR6, UR42 ;  /* 0x0000002a00067c82 */ /* 0x000fe20008000000 */
[----:B------:R-:W-:Y:S11]  /*6820*/  UMOV UR7, UR36 ;  /* 0x0000002400077c82 */ /* 0x000ff60008000000 */
[----:B------:R2:W-:Y:S01]  /*6830*/  UTMASTG.3D [UR40], [UR8] ;  /* 0x00000028080073b5 */ /* 0x0005e20008010000 */
[----:B------:R2:W-:Y:S01]  /*6840*/  UTMASTG.3D [UR4], [UR8] ;  /* 0x00000004080073b5 */ /* 0x0005e20008010000 */
[----:B------:R0:W-:Y:S01]  /*6850*/  UTMACMDFLUSH ;  /* 0x00000000000079b7 */ /* 0x0001e20000000000 */
[----:B--2---:R-:W-:Y:S04]  /*6860*/  DEPBAR.LE SB0, 0x1 ;  /* 0x000080400000791a */ /* 0x004fe80000000000 */
.L_x_116:
[----:B------:R-:W-:Y:S05]  /*6870*/  BSYNC.RECONVERGENT B0 ;  /* 0x0000000000007941 */ /* 0x000fea0003800200 */
.L_x_115:
[----:B------:R-:W-:Y:S01]  /*6880*/  BAR.SYNC.DEFER_BLOCKING 0x1, 0x80 ;  /* 0x0042000000007b1d */ /* 0x000fe20000010000 */
[----:B------:R-:W-:Y:S01]  /*6890*/  ISETP.NE.AND P1, PT, R78, RZ, PT ;  /* 0x000000ff4e00720c */ /* 0x000fe20003f25270 */
[----:B------:R-:W-:Y:S01]  /*68a0*/  UISETP.NE.AND UP0, UPT, UR49, URZ, UPT ;  /* 0x000000ff3100728c */ /* 0x000fe2000bf05270 */
[----:B------:R-:W-:Y:S11]  /*68b0*/  LEA R3, R38, UR48, 0x3 ;  /* 0x0000003026037c11 */ /* 0x000ff6000f8e18ff */
[----:B------:R-:W-:Y:S01]  /*68c0*/  @P1 SHF.L.U32 R2, R71, 0x1f, RZ ;  /* 0x0000001f47021819 */ /* 0x000fe200000006ff */
[----:B------:R-:W-:Y:S06]  /*68d0*/  BRA.U !UP0, `(.L_x_117) ;  /* 0x0000000108247547 */ /* 0x000fec000b800000 */
[----:B------:R-:W-:Y:S01]  /*68e0*/  IMAD.U32 R5, RZ, RZ, UR51 ;  /* 0x00000033ff057e24 */ /* 0x000fe2000f8e00ff */
[----:B------:R-:W-:Y:S01]  /*68f0*/  MOV R0, UR37 ;  /* 0x0000002500007c02 */ /* 0x000fe20008000f00 */
[----:B------:R-:W-:Y:S03]  /*6900*/  UIADD3 UR51, UPT, UPT, UR51, 0x1, URZ ;  /* 0x0000000133337890 */ /* 0x000fe6000fffe0ff */
[----:B------:R-:W-:Y:S01]  /*6910*/  @P1 LEA R5, R5, UR48, 0x3 ;  /* 0x0000003005051c11 */ /* 0x000fe2000f8e18ff */
[----:B------:R-:W-:Y:S04]  /*6920*/  UISETP.NE.AND UP0, UPT, UR51, 0x4, UPT ;  /* 0x000000043300788c */ /* 0x000fe8000bf05270 */
[----:B------:R-:W-:Y:S01]  /*6930*/  @P1 VIADD R5, R5, 0x50 ;  /* 0x0000005005051836 */ /* 0x000fe20000000000 */
[----:B------:R-:W-:Y:S04]  /*6940*/  USEL UR51, UR51, URZ, UP0 ;  /* 0x000000ff33337287 */ /* 0x000fe80008000000 */
[----:B------:R-:W-:Y:S04]  /*6950*/  @P1 PRMT R0, R0, 0x654, R5 ;  /* 0x0000065400001816 */ /* 0x000fe80000000005 */
[----:B------:R2:W-:Y:S04]  /*6960*/  @P1 SYNCS.ARRIVE.TRANS64.RED.A1T0 RZ, [R0+URZ], RZ ;  /* 0x000000ff00ff19a7 */ /* 0x0005e800081004ff */
.L_x_117:
[----:B------:R-:W3:Y:S01]  /*6970*/  @P1 SYNCS.PHASECHK.TRANS64.TRYWAIT P0, [R3+URZ+0x30], R2 ;  /* 0x00003002030015a7 */ /* 0x000ee200080011ff */
[----:B------:R-:W-:Y:S01]  /*6980*/  BSSY B1, `(.L_x_118) ;  /* 0x0000012000017945 */ /* 0x000fe20003800000 */
[----:B---3--:R-:W-:Y:S03]  /*6990*/  @P1 SEL R39, RZ, 0x1, !P0 ;  /* 0x00000001ff271807 */ /* 0x008fe60004000000 */
[----:B------:R-:W-:Y:S05]  /*69a0*/  @!P1 BRA `(.L_x_119) ;  /* 0x00000000003c9947 */ /* 0x000fea0003800000 */
[----:B------:R-:W-:Y:S01]  /*69b0*/  ISETP.NE.AND P1, PT, R80, RZ, PT ;  /* 0x000000ff5000720c */ /* 0x000fe20003f25270 */
[----:B------:R-:W-:Y:S01]  /*69c0*/  BSSY B0, `(.L_x_120) ;  /* 0x0000009000007945 */ /* 0x000fe20003800000 */
[----:B------:R-:W-:Y:S11]  /*69d0*/  ISETP.NE.AND P0, PT, R39, RZ, PT ;  /* 0x000000ff2700720c */ /* 0x000ff60003f05270 */
[----:B------:R-:W-:Y:S05]  /*69e0*/  @P1 IMAD R4, R38, 0x1000, R77 ;  /* 0x0000100026041824 */ /* 0x000fea00078e024d */
[----:B------:R-:W-:Y:S05]  /*69f0*/  @P1 IADD3 R2, PT, PT, R4, UR48, RZ ;  /* 0x0000003004021c10 */ /* 0x000fea000fffe0ff */
[----:B------:R-:W-:Y:S01]  /*6a00*/  @P1 IMAD.IADD R2, R81, 0x1, R2 ;  /* 0x0000000151021824 */ /* 0x000fe200078e0202 */
[----:B------:R-:W-:Y:S06]  /*6a10*/  @P0 BRA `(.L_x_121) ;  /* 0x00000000000c0947 */ /* 0x000fec0003800000 */
[----:B--2---:R-:W-:Y:S04]  /*6a20*/  SHF.L.U32 R0, R71, 0x1f, RZ ;  /* 0x0000001f47007819 */ /* 0x004fe800000006ff */
[----:B------:R-:W2:Y:S02]  /*6a30*/  SYNCS.PHASECHK.TRANS64.TRYWAIT P0, [R3+URZ+0x30], R0 ;  /* 0x00003000030075a7 */ /* 0x000ea400080011ff */
[----:B--2---:R-:W-:Y:S05]  /*6a40*/  @!P0 BRA `(.L_x_122) ;  /* 0x0000002400f48947 */ /* 0x004fea0003800000 */
.L_x_121:
[----:B------:R-:W-:Y:S05]  /*6a50*/  BSYNC B0 ;  /* 0x0000000000007941 */ /* 0x000fea0003800000 */
.L_x_120:
[----:B------:R-:W-:Y:S02]  /*6a60*/  ISETP.NE.AND P0, PT, R80, RZ, PT ;  /* 0x000000ff5000720c */ /* 0x000fe40003f05270 */
[----:B------:R-:W-:Y:S11]  /*6a70*/  IADD3 R38, PT, PT, R38, 0x1, RZ ;  /* 0x0000000126267810 */ /* 0x000ff60007ffe0ff */
[----:B------:R3:W4:Y:S04]  /*6a80*/  @P0 LDS.128 R40, [R4+UR48+0x200] ;  /* 0x0002003004280984 */ /* 0x0007280008000c00 */
[----:B------:R3:W1:Y:S02]  /*6a90*/  @P0 LDS.128 R48, [R2+0x200] ;  /* 0x0002000002300984 */ /* 0x0006640000000c00 */
.L_x_119:
[----:B------:R-:W-:Y:S05]  /*6aa0*/  BSYNC B1 ;  /* 0x0000000000017941 */ /* 0x000fea0003800000 */
.L_x_118:
[----:B--2---:R-:W-:Y:S05]  /*6ab0*/  VIADD R3, R34, 0x10 ;  /* 0x0000001022037836 */ /* 0x004fea0000000000 */
[----:B------:R-:W-:Y:S04]  /*6ac0*/  SHF.R.U32.HI R3, RZ, 0x15, R3 ;  /* 0x00000015ff037819 */ /* 0x000fe80000011603 */
[----:B------:R-:W-:Y:S11]  /*6ad0*/  LOP3.LUT P0, RZ, R3, 0x3, R66, 0x48, !PT ;  /* 0x0000000303ff7812 */ /* 0x000ff60007804842 */
[----:B------:R-:W-:Y:S02]  /*6ae0*/  @!UPT UIADD3 URZ, UPT, UPT, URZ, URZ, URZ ;  /* 0x000000fffffff290 */ /* 0x000fe4000fffe0ff */
[----:B------:R-:W-:Y:S05]  /*6af0*/  @!P0 BRA `(.L_x_123) ;  /* 0x0000000000408947 */ /* 0x000fea0003800000 */
[----:B------:R-:W2:Y:S01]  /*6b00*/  LDCU.64 UR8, c[0x4][0x70] ;  /* 0x01000e00ff0877ac */ /* 0x000ea20008000a00 */
[----:B------:R-:W-:Y:S01]  /*6b10*/  MOV R3, 0x0 ;  /* 0x0000000000037802 */ /* 0x000fe20000000f00 */
[----:B------:R-:W-:Y:S02]  /*6b20*/  HFMA2 R12, -RZ, RZ, 0, 5.9604644775390625e-08 ;  /* 0x00000001ff0c7431 */ /* 0x000fe400000001ff */
[----:B------:R-:W-:Y:S02]  /*6b30*/  IMAD.MOV.U32 R8, RZ, RZ, 0x192 ;  /* 0x00000192ff087424 */ /* 0x000fe400078e00ff */
[----:B------:R-:W-:Y:S01]  /*6b40*/  IMAD.MOV.U32 R13, RZ, RZ, RZ ;  /* 0x000000ffff0d7224 */ /* 0x000fe200078e00ff */
[----:B------:R-:W5:Y:S01]  /*6b50*/  LDCU.64 UR6, c[0x4][0x78] ;  /* 0x01000f00ff0677ac */ /* 0x000f620008000a00 */
[----:B---3--:R-:W3:Y:S01]  /*6b60*/  LDC.64 R2, c[0x4][R3] ;  /* 0x0100000003027b82 */ /* 0x008ee20000000a00 */
[----:B------:R-:W4:Y:S01]  /*6b70*/  LDCU.64 UR4, c[0x4][0x10] ;  /* 0x01000200ff0477ac */ /* 0x000f220008000a00 */
[----:B--2---:R-:W-:Y:S01]  /*6b80*/  MOV R5, UR9 ;  /* 0x0000000900057c02 */ /* 0x004fe20008000f00 */
[----:B------:R-:W-:Y:S01]  /*6b90*/  IMAD.U32 R4, RZ, RZ, UR8 ;  /* 0x00000008ff047e24 */ /* 0x000fe2000f8e00ff */
[----:B-----5:R-:W-:Y:S01]  /*6ba0*/  MOV R7, UR7 ;  /* 0x0000000700077c02 */ /* 0x020fe20008000f00 */
[----:B------:R-:W-:Y:S01]  /*6bb0*/  IMAD.U32 R6, RZ, RZ, UR6 ;  /* 0x00000006ff067e24 */ /* 0x000fe2000f8e00ff */
[----:B----4-:R-:W-:Y:S01]  /*6bc0*/  MOV R11, UR5 ;  /* 0x00000005000b7c02 */ /* 0x010fe20008000f00 */
[----:B------:R-:W-:Y:S02]  /*6bd0*/  IMAD.U32 R10, RZ, RZ, UR4 ;  /* 0x00000004ff0a7e24 */ /* 0x000fe4000f8e00ff */
[----:B------:R-:W-:Y:S07]  /*6be0*/  LEPC R20, `(.L_x_123) ;  /* 0x000000001014794e */ /* 0x000fee0000000000 */
[----:B-1-3--:R-:W-:Y:S05]  /*6bf0*/  CALL.ABS.NOINC R2 ;  /* 0x0000000002007343 */ /* 0x00afea0003c00000 */
.L_x_123:
[----:B----4-:R-:W-:Y:S01]  /*6c00*/  SHF.L.U32 R20, R40, 0x10, RZ ;  /* 0x0000001028147819 */ /* 0x010fe200000006ff */
[----:B------:R-:W-:Y:S05]  /*6c10*/  WARPSYNC.ALL ;  /* 0x0000000000007948 */ /* 0x000fea0003800000 */
[----:B------:R-:W-:Y:S01]  /*6c20*/  R2UR UR4, R34 ;  /* 0x00000000220472ca */ /* 0x000fe200000e0000 */
[----:B------:R-:W-:Y:S01]  /*6c30*/  BSSY.RECONVERGENT B0, `(.L_x_124) ;  /* 0x000005a000007945 */ /* 0x000fe20003800200 */
[----:B------:R-:W-:Y:S02]  /*6c40*/  LOP3.LUT R21, R40, 0xffff0000, RZ, 0xc0, !PT ;  /* 0xffff000028157812 */ /* 0x000fe400078ec0ff */
[----:B------:R-:W-:Y:S02]  /*6c50*/  LOP3.LUT R36, R41, 0xffff0000, RZ, 0xc0, !PT ;  /* 0xffff000029247812 */ /* 0x000fe400078ec0ff */
[----:B-1----:R-:W-:Y:S02]  /*6c60*/  SHF.L.U32 R37, R48, 0x10, RZ ;  /* 0x0000001030257819 */ /* 0x002fe400000006ff */
[----:B------:R-:W-:Y:S02]  /*6c70*/  ISETP.NE.AND P6, PT, R78, RZ, PT ;  /* 0x000000ff4e00720c */ /* 0x000fe40003fc5270 */
[----:B------:R-:W-:Y:S02]  /*6c80*/  ISETP.NE.AND P0, PT, R72, RZ, PT ;  /* 0x000000ff4800720c */ /* 0x000fe40003f05270 */
[----:B------:R-:W-:Y:S01]  /*6c90*/  MOV R82, UR51 ;  /* 0x0000003300527c02 */ /* 0x000fe20008000f00 */
[----:B---3--:R-:W1:Y:S01]  /*6ca0*/  LDTM.x16 R4, tmem[UR4+0x10] ;  /* 0x00001004000479ee */ /* 0x008e620008240000 */
[----:B------:R-:W-:Y:S07]  /*6cb0*/  MOV R83, UR37 ;  /* 0x0000002500537c02 */ /* 0x000fee0008000f00 */
[----:B------:R-:W-:Y:S02]  /*6cc0*/  @P6 LEA R82, R82, UR48, 0x3 ;  /* 0x0000003052526c11 */ /* 0x000fe4000f8e18ff */
[----:B------:R-:W-:Y:S02]  /*6cd0*/  @P6 SHF.L.U32 R88, R71, 0x1f, RZ ;  /* 0x0000001f47586819 */ /* 0x000fe400000006ff */
[----:B------:R-:W-:Y:S04]  /*6ce0*/  @P6 IADD3 R82, PT, PT, R82, 0x50, RZ ;  /* 0x0000005052526810 */ /* 0x000fe80007ffe0ff */
[----:B------:R-:W-:Y:S02]  /*6cf0*/  @P6 PRMT R82, R83, 0x654, R82 ;  /* 0x0000065453526816 */ /* 0x000fe40000000052 */
[----:B------:R-:W-:Y:S01]  /*6d00*/  LEA R83, R38, UR48, 0x3 ;  /* 0x0000003026537c11 */ /* 0x000fe2000f8e18ff */
[C---:B-1----:R-:W-:Y:S01]  /*6d10*/  FMUL R0, R32.reuse, R4 ;  /* 0x0000000420007220 */ /* 0x042fe20000400000 */
[C---:B------:R-:W-:Y:S01]  /*6d20*/  FMUL R2, R32.reuse, R5 ;  /* 0x0000000520027220 */ /* 0x040fe20000400000 */
[C---:B------:R-:W-:Y:S01]  /*6d30*/  FMUL R3, R32.reuse, R6 ;  /* 0x0000000620037220 */ /* 0x040fe20000400000 */
[C---:B------:R-:W-:Y:S01]  /*6d40*/  FMUL R7, R32.reuse, R7 ;  /* 0x0000000720077220 */ /* 0x040fe20000400000 */
[----:B------:R-:W-:Y:S01]  /*6d50*/  FFMA R0, R35, R20, R0 ;  /* 0x0000001423007223 */ /* 0x000fe20000000000 */
[----:B------:R-:W-:Y:S01]  /*6d60*/  SHF.L.U32 R20, R41, 0x10, RZ ;  /* 0x0000001029147819 */ /* 0x000fe200000006ff */
[----:B------:R-:W-:Y:S01]  /*6d70*/  FFMA R2, R35, R21, R2 ;  /* 0x0000001523027223 */ /* 0x000fe20000000002 */
[----:B------:R-:W-:Y:S01]  /*6d80*/  SHF.L.U32 R21, R43, 0x10, RZ ;  /* 0x000000102b157819 */ /* 0x000fe200000006ff */
[C---:B------:R-:W-:Y:S01]  /*6d90*/  FMUL R4, R32.reuse, R8 ;  /* 0x0000000820047220 */ /* 0x040fe20000400000 */
[----:B------:R-:W-:Y:S01]  /*6da0*/  FMUL R5, R32, R9 ;  /* 0x0000000920057220 */ /* 0x000fe20000400000 */
[C---:B------:R-:W-:Y:S01]  /*6db0*/  FFMA R3, R35.reuse, R20, R3 ;  /* 0x0000001423037223 */ /* 0x040fe20000000003 */
[----:B------:R-:W-:Y:S01]  /*6dc0*/  SHF.L.U32 R20, R42, 0x10, RZ ;  /* 0x000000102a147819 */ /* 0x000fe200000006ff */
[----:B------:R-:W-:Y:S01]  /*6dd0*/  FFMA R7, R35, R36, R7 ;  /* 0x0000002423077223 */ /* 0x000fe20000000007 */
[----:B------:R-:W-:Y:S01]  /*6de0*/  LOP3.LUT R36, R43, 0xffff0000, RZ, 0xc0, !PT ;  /* 0xffff00002b247812 */ /* 0x000fe200078ec0ff */
[----:B------:R-:W-:Y:S01]  /*6df0*/  FMUL R6, R32, R10 ;  /* 0x0000000a20067220 */ /* 0x000fe20000400000 */
[----:B------:R-:W-:Y:S01]  /*6e00*/  F2FP.BF16.F32.PACK_AB R44, R2, R0 ;  /* 0x00000000022c723e */ /* 0x000fe200000010ff */
[C---:B------:R-:W-:Y:S01]  /*6e10*/  FFMA R4, R35.reuse, R20, R4 ;  /* 0x0000001423047223 */ /* 0x040fe20000000004 */
[----:B------:R-:W-:Y:S01]  /*6e20*/  LOP3.LUT R20, R42, 0xffff0000, RZ, 0xc0, !PT ;  /* 0xffff00002a147812 */ /* 0x000fe200078ec0ff */
[C---:B------:R-:W-:Y:S01]  /*6e30*/  FMUL R11, R32.reuse, R11 ;  /* 0x0000000b200b7220 */ /* 0x040fe20000400000 */
[C---:B------:R-:W-:Y:S01]  /*6e40*/  FMUL R8, R32.reuse, R12 ;  /* 0x0000000c20087220 */ /* 0x040fe20000400000 */
[C---:B------:R-:W-:Y:S01]  /*6e50*/  FMUL R9, R32.reuse, R13 ;  /* 0x0000000d20097220 */ /* 0x040fe20000400000 */
[----:B------:R-:W-:Y:S01]  /*6e60*/  FMUL R10, R32, R14 ;  /* 0x0000000e200a7220 */ /* 0x000fe20000400000 */
[C---:B------:R-:W-:Y:S01]  /*6e70*/  FFMA R5, R35.reuse, R20, R5 ;  /* 0x0000001423057223 */ /* 0x040fe20000000005 */
[----:B------:R-:W-:Y:S01]  /*6e80*/  LOP3.LUT R20, R48, 0xffff0000, RZ, 0xc0, !PT ;  /* 0xffff000030147812 */ /* 0x000fe200078ec0ff */
[C---:B------:R-:W-:Y:S01]  /*6e90*/  FFMA R6, R35.reuse, R21, R6 ;  /* 0x0000001523067223 */ /* 0x040fe20000000006 */
[C---:B------:R-:W-:Y:S01]  /*6ea0*/  FFMA R11, R35.reuse, R36, R11 ;  /* 0x00000024230b7223 */ /* 0x040fe2000000000b */
[----:B------:R-:W-:Y:S01]  /*6eb0*/  FFMA R8, R35, R37, R8 ;  /* 0x0000002523087223 */ /* 0x000fe20000000008 */
[----:B------:R-:W-:Y:S01]  /*6ec0*/  SHF.L.U32 R21, R49, 0x10, RZ ;  /* 0x0000001031157819 */ /* 0x000fe200000006ff */
[----:B------:R-:W-:Y:S01]  /*6ed0*/  FFMA R9, R35, R20, R9 ;  /* 0x0000001423097223 */ /* 0x000fe20000000009 */
[----:B------:R-:W-:Y:S01]  /*6ee0*/  LOP3.LUT R20, R49, 0xffff0000, RZ, 0xc0, !PT ;  /* 0xffff000031147812 */ /* 0x000fe200078ec0ff */
[C---:B------:R-:W-:Y:S01]  /*6ef0*/  FMUL R15, R32.reuse, R15 ;  /* 0x0000000f200f7220 */ /* 0x040fe20000400000 */
[----:B------:R-:W-:Y:S01]  /*6f00*/  FMUL R12, R32, R16 ;  /* 0x00000010200c7220 */ /* 0x000fe20000400000 */
[C---:B------:R-:W-:Y:S01]  /*6f10*/  FFMA R10, R35.reuse, R21, R10 ;  /* 0x00000015230a7223 */ /* 0x040fe2000000000a */
[C---:B------:R-:W-:Y:S01]  /*6f20*/  SHF.L.U32 R21, R50.reuse, 0x10, RZ ;  /* 0x0000001032157819 */ /* 0x040fe200000006ff */
[----:B------:R-:W-:Y:S01]  /*6f30*/  FFMA R15, R35, R20, R15 ;  /* 0x00000014230f7223 */ /* 0x000fe2000000000f */
[----:B------:R-:W-:Y:S01]  /*6f40*/  LOP3.LUT R20, R50, 0xffff0000, RZ, 0xc0, !PT ;  /* 0xffff000032147812 */ /* 0x000fe200078ec0ff */
        /* <DEDUP_REMOVED lines=8> */
[----:B------:R-:W-:Y:S01]  /*6fd0*/  FFMA R13, R35, R20, R13 ;  /* 0x00000014230d7223 */ /* 0x000fe2000000000d */
[----:B------:R-:W-:Y:S01]  /*6fe0*/  F2FP.BF16.F32.PACK_AB R47, R11, R6 ;  /* 0x000000060b2f723e */ /* 0x000fe200000010ff */
[C---:B------:R-:W-:Y:S01]  /*6ff0*/  FFMA R14, R35.reuse, R37, R14 ;  /* 0x00000025230e7223 */ /* 0x040fe2000000000e */
[----:B------:R-:W-:Y:S01]  /*7000*/  FFMA R19, R35, R36, R19 ;  /* 0x0000002423137223 */ /* 0x000fe20000000013 */
[----:B------:R-:W-:Y:S02]  /*7010*/  F2FP.BF16.F32.PACK_AB R84, R9, R8 ;  /* 0x000000080954723e */ /* 0x000fe400000010ff */
        /* <DEDUP_REMOVED lines=13> */
[----:B------:R-:W-:Y:S02]  /*70f0*/  UIADD3 UR12, UP0, UPT, UR52, 0x680, URZ ;  /* 0x00000680340c7890 */ /* 0x000fe4000ff1e0ff */
[----:B------:R-:W-:Y:S02]  /*7100*/  UIADD3 UR9, UPT, UPT, UR41, 0x10, URZ ;  /* 0x0000001029097890 */ /* 0x000fe4000fffe0ff */
[----:B------:R-:W-:Y:S02]  /*7110*/  UIADD3 UR8, UPT, UPT, UR48, 0x1200, URZ ;  /* 0x0000120030087890 */ /* 0x000fe4000fffe0ff */
[----:B------:R-:W-:Y:S01]  /*7120*/  UIADD3.X UR13, UPT, UPT, URZ, UR53, URZ, UP0, !UPT ;  /* 0x00000035ff0d7290 */ /* 0x000fe200087fe4ff */
[----:B------:R-:W-:Y:S01]  /*7130*/  UMOV UR10, UR42 ;  /* 0x0000002a000a7c82 */ /* 0x000fe20008000000 */
[----:B------:R-:W-:Y:S01]  /*7140*/  UMOV UR11, UR36 ;  /* 0x00000024000b7c82 */ /* 0x000fe20008000000 */
[----:B------:R-:W-:Y:S02]  /*7150*/  UIADD3 UR5, UPT, UPT, UR41, 0x50, URZ ;  /* 0x0000005029057890 */ /* 0x000fe4000fffe0ff */
[----:B------:R-:W-:Y:S01]  /*7160*/  UIADD3 UR4, UPT, UPT, UR48, 0x1a00, URZ ;  /* 0x00001a0030047890 */ /* 0x000fe2000fffe0ff */
[----:B------:R-:W-:Y:S03]  /*7170*/  UMOV UR6, UR42 ;  /* 0x0000002a00067c82 */ /* 0x000fe60008000000 */
[----:B------:R2:W-:Y:S01]  /*7180*/  UTMASTG.3D [UR8], [UR12] ;  /* 0x000000080c0073b5 */ /* 0x0005e20008010000 */
[----:B------:R-:W-:Y:S04]  /*7190*/  UMOV UR7, UR36 ;  /* 0x0000002400077c82 */ /* 0x000fe80008000000 */
[----:B------:R2:W-:Y:S01]  /*71a0*/  UTMASTG.3D [UR4], [UR12] ;  /* 0x000000040c0073b5 */ /* 0x0005e20008010000 */
[----:B------:R0:W-:Y:S01]  /*71b0*/  UTMACMDFLUSH ;  /* 0x00000000000079b7 */ /* 0x0001e20000000000 */
[----:B--2---:R-:W-:Y:S04]  /*71c0*/  DEPBAR.LE SB0, 0x1 ;  /* 0x000080400000791a */ /* 0x004fe80000000000 */
.L_x_125:
[----:B------:R-:W-:Y:S05]  /*71d0*/  BSYNC.RECONVERGENT B0 ;  /* 0x0000000000007941 */ /* 0x000fea0003800200 */
.L_x_124:
[----:B------:R-:W-:Y:S01]  /*71e0*/  BAR.SYNC.DEFER_BLOCKING 0x1, 0x80 ;  /* 0x0042000000007b1d */ /* 0x000fe20000010000 */
[----:B------:R-:W-:Y:S04]  /*71f0*/  UIADD3 UR40, UPT, UPT, UR51, 0x1, URZ ;  /* 0x0000000133287890 */ /* 0x000fe8000fffe0ff */
[----:B------:R-:W-:Y:S04]  /*7200*/  UISETP.NE.AND UP0, UPT, UR40, 0x4, UPT ;  /* 0x000000042800788c */ /* 0x000fe8000bf05270 */
[----:B------:R-:W-:Y:S01]  /*7210*/  USEL UR40, UR40, URZ, UP0 ;  /* 0x000000ff28287287 */ /* 0x000fe20008000000 */
[----:B------:R2:W-:Y:S01]  /*7220*/  @P6 SYNCS.ARRIVE.TRANS64.RED.A1T0 RZ, [R82+URZ], RZ ;  /* 0x000000ff52ff69a7 */ /* 0x0005e200081004ff */
[----:B------:R-:W-:Y:S01]  /*7230*/  BSSY B1, `(.L_x_126) ;  /* 0x0000013000017945 */ /* 0x000fe20003800000 */
[----:B------:R-:W3:Y:S02]  /*7240*/  @P6 SYNCS.PHASECHK.TRANS64.TRYWAIT P0, [R83+URZ+0x30], R88 ;  /* 0x00003058530065a7 */ /* 0x000ee400080011ff */
[----:B---3--:R-:W-:Y:S01]  /*7250*/  @P6 SEL R39, RZ, 0x1, !P0 ;  /* 0x00000001ff276807 */ /* 0x008fe20004000000 */
[----:B--2---:R-:W-:Y:S06]  /*7260*/  @!P6 BRA `(.L_x_127) ;  /* 0x00000000003ce947 */ /* 0x004fec0003800000 */
[----:B------:R-:W-:Y:S01]  /*7270*/  ISETP.NE.AND P1, PT, R80, RZ, PT ;  /* 0x000000ff5000720c */ /* 0x000fe20003f25270 */
[----:B------:R-:W-:Y:S01]  /*7280*/  BSSY B0, `(.L_x_128) ;  /* 0x0000009000007945 */ /* 0x000fe20003800000 */
[----:B------:R-:W-:Y:S11]  /*7290*/  ISETP.NE.AND P0, PT, R39, RZ, PT ;  /* 0x000000ff2700720c */ /* 0x000ff60003f05270 */
[----:B------:R-:W-:Y:S05]  /*72a0*/  @P1 IMAD R2, R38, 0x1000, R77 ;  /* 0x0000100026021824 */ /* 0x000fea00078e024d */
[----:B------:R-:W-:Y:S05]  /*72b0*/  @P1 IADD3 R0, PT, PT, R2, UR48, RZ ;  /* 0x0000003002001c10 */ /* 0x000fea000fffe0ff */
[----:B------:R-:W-:Y:S01]  /*72c0*/  @P1 IMAD.IADD R0, R81, 0x1, R0 ;  /* 0x0000000151001824 */ /* 0x000fe200078e0200 */
[----:B------:R-:W-:Y:S06]  /*72d0*/  @P0 BRA `(.L_x_129) ;  /* 0x00000000000c0947 */ /* 0x000fec0003800000 */
[----:B------:R-:W-:Y:S04]  /*72e0*/  SHF.L.U32 R4, R71, 0x1f, RZ ;  /* 0x0000001f47047819 */ /* 0x000fe800000006ff */
[----:B------:R-:W2:Y:S02]  /*72f0*/  SYNCS.PHASECHK.TRANS64.TRYWAIT P0, [R83+URZ+0x30], R4 ;  /* 0x00003004530075a7 */ /* 0x000ea400080011ff */
[----:B--2---:R-:W-:Y:S05]  /*7300*/  @!P0 BRA `(.L_x_130) ;  /* 0x0000001c00d88947 */ /* 0x004fea0003800000 */
.L_x_129:
[----:B------:R-:W-:Y:S05]  /*7310*/  BSYNC B0 ;  /* 0x0000000000007941 */ /* 0x000fea0003800000 */
.L_x_128:
[----:B------:R-:W-:Y:S02]  /*7320*/  ISETP.NE.AND P0, PT, R80, RZ, PT ;  /* 0x000000ff5000720c */ /* 0x000fe40003f05270 */
[----:B------:R-:W-:Y:S11]  /*7330*/  IADD3 R38, PT, PT, R38, 0x1, RZ ;  /* 0x0000000126267810 */ /* 0x000ff60007ffe0ff */
[----:B------:R3:W4:Y:S04]  /*7340*/  @P0 LDS.128 R40, [R2+UR48+0x200] ;  /* 0x0002003002280984 */ /* 0x0007280008000c00 */
[----:B------:R3:W1:Y:S02]  /*7350*/  @P0 LDS.128 R48, [R0+0x200] ;  /* 0x0002000000300984 */ /* 0x0006640000000c00 */
.L_x_127:
[----:B------:R-:W-:Y:S05]  /*7360*/  BSYNC B1 ;  /* 0x0000000000017941 */ /* 0x000fea0003800000 */
.L_x_126:
[----:B------:R-:W-:Y:S05]  /*7370*/  VIADD R3, R34, 0x20 ;  /* 0x0000002022037836 */ /* 0x000fea0000000000 */
[----:B------:R-:W-:Y:S04]  /*7380*/  SHF.R.U32.HI R3, RZ, 0x15, R3 ;  /* 0x00000015ff037819 */ /* 0x000fe80000011603 */
[----:B------:R-:W-:Y:S11]  /*7390*/  LOP3.LUT P0, RZ, R3, 0x3, R66, 0x48, !PT ;  /* 0x0000000303ff7812 */ /* 0x000ff60007804842 */
[----:B------:R-:W-:Y:S02]  /*73a0*/  @!UPT UIADD3 URZ, UPT, UPT, URZ, URZ, URZ ;  /* 0x000000fffffff290 */ /* 0x000fe4000fffe0ff */
[----:B------:R-:W-:Y:S05]  /*73b0*/  @!P0 BRA `(.L_x_131) ;  /* 0x0000000000408947 */ /* 0x000fea0003800000 */
[----:B------:R-:W5:Y:S01]  /*73c0*/  LDCU.64 UR8, c[0x4][0x70] ;  /* 0x01000e00ff0877ac */ /* 0x000f620008000a00 */
[----:B------:R-:W-:Y:S01]  /*73d0*/  MOV R3, 0x0 ;  /* 0x0000000000037802 */ /* 0x000fe20000000f00 */
[----:B------:R-:W-:Y:S02]  /*73e0*/  HFMA2 R12, -RZ, RZ, 0, 5.9604644775390625e-08 ;  /* 0x00000001ff0c7431 */ /* 0x000fe400000001ff */
[----:B------:R-:W-:Y:S02]  /*73f0*/  IMAD.MOV.U32 R8, RZ, RZ, 0x192 ;  /* 0x00000192ff087424 */ /* 0x000fe400078e00ff */
[----:B------:R-:W-:Y:S01]  /*7400*/  IMAD.MOV.U32 R13, RZ, RZ, RZ ;  /* 0x000000ffff0d7224 */ /* 0x000fe200078e00ff */
[----:B------:R-:W4:Y:S01]  /*7410*/  LDCU.64 UR6, c[0x4][0x78] ;  /* 0x01000f00ff0677ac */ /* 0x000f220008000a00 */
[----:B---3--:R-:W3:Y:S01]  /*7420*/  LDC.64 R2, c[0x4][R3] ;  /* 0x0100000003027b82 */ /* 0x008ee20000000a00 */
[----:B------:R-:W1:Y:S01]  /*7430*/  LDCU.64 UR4, c[0x4][0x10] ;  /* 0x01000200ff0477ac */ /* 0x000e620008000a00 */
[----:B-----5:R-:W-:Y:S01]  /*7440*/  MOV R5, UR9 ;  /* 0x0000000900057c02 */ /* 0x020fe20008000f00 */
[----:B--2---:R-:W-:Y:S01]  /*7450*/  IMAD.U32 R4, RZ, RZ, UR8 ;  /* 0x00000008ff047e24 */ /* 0x004fe2000f8e00ff */
[----:B----4-:R-:W-:Y:S01]  /*7460*/  MOV R7, UR7 ;  /* 0x0000000700077c02 */ /* 0x010fe20008000f00 */
[----:B------:R-:W-:Y:S01]  /*7470*/  IMAD.U32 R6, RZ, RZ, UR6 ;  /* 0x00000006ff067e24 */ /* 0x000fe2000f8e00ff */
[----:B-1----:R-:W-:Y:S01]  /*7480*/  MOV R11, UR5 ;  /* 0x00000005000b7c02 */ /* 0x002fe20008000f00 */
[----:B------:R-:W-:Y:S02]  /*7490*/  IMAD.U32 R10, RZ, RZ, UR4 ;  /* 0x00000004ff0a7e24 */ /* 0x000fe4000f8e00ff */
[----:B------:R-:W-:Y:S07]  /*74a0*/  LEPC R20, `(.L_x_131) ;  /* 0x000000001014794e */ /* 0x000fee0000000000 */
[----:B---3--:R-:W-:Y:S05]  /*74b0*/  CALL.ABS.NOINC R2 ;  /* 0x0000000002007343 */ /* 0x008fea0003c00000 */
.L_x_131:
        /* <DEDUP_REMOVED lines=10> */
[----:B--2---:R-:W3:Y:S01]  /*7560*/  LDTM.x16 R4, tmem[UR4+0x20] ;  /* 0x00002004000479ee */ /* 0x004ee20008240000 */
[----:B------:R-:W-:Y:S02]  /*7570*/  MOV R83, UR37 ;  /* 0x0000002500537c02 */ /* 0x000fe40008000f00 */
[----:B------:R-:W-:Y:S05]  /*7580*/  LEA R88, R38, UR48, 0x3 ;  /* 0x0000003026587c11 */ /* 0x000fea000f8e18ff */
[----:B------:R-:W-:Y:S04]  /*7590*/  @P6 LEA R82, R82, UR48, 0x3 ;  /* 0x0000003052526c11 */ /* 0x000fe8000f8e18ff */
[----:B------:R-:W-:Y:S04]  /*75a0*/  @P6 IADD3 R82, PT, PT, R82, 0x50, RZ ;  /* 0x0000005052526810 */ /* 0x000fe80007ffe0ff */
[----:B------:R-:W-:Y:S02]  /*75b0*/  @P6 PRMT R82, R83, 0x654, R82 ;  /* 0x0000065453526816 */ /* 0x000fe40000000052 */
[----:B------:R-:W-:Y:S01]  /*75c0*/  @P6 SHF.L.U32 R83, R71, 0x1f, RZ ;  /* 0x0000001f47536819 */ /* 0x000fe200000006ff */
[C---:B---3--:R-:W-:Y:S01]  /*75d0*/  FMUL R0, R32.reuse, R4 ;  /* 0x0000000420007220 */ /* 0x048fe20000400000 */
        /* <DEDUP_REMOVED lines=75> */
.L_x_133:
[----:B------:R-:W-:Y:S05]  /*7a90*/  BSYNC.RECONVERGENT B0 ;  /* 0x0000000000007941 */ /* 0x000fea0003800200 */
.L_x_132:
        /* <DEDUP_REMOVED lines=19> */
.L_x_137:
[----:B------:R-:W-:Y:S05]  /*7bd0*/  BSYNC B0 ;  /* 0x0000000000007941 */ /* 0x000fea0003800000 */
.L_x_136:
[----:B------:R-:W-:Y:S11]  /*7be0*/  ISETP.NE.AND P0, PT, R80, RZ, PT ;  /* 0x000000ff5000720c */ /* 0x000ff60003f05270 */
[----:B------:R-:W-:Y:S02]  /*7bf0*/  @!UPT UIADD3 URZ, UPT, UPT, URZ, URZ, URZ ;  /* 0x000000fffffff290 */ /* 0x000fe4000fffe0ff */
[----:B------:R3:W4:Y:S04]  /*7c00*/  @P0 LDS.128 R40, [R38+UR48+0x200] ;  /* 0x0002003026280984 */ /* 0x0007280008000c00 */
[----:B------:R3:W1:Y:S02]  /*7c10*/  @P0 LDS.128 R48, [R81+0x200] ;  /* 0x0002000051300984 */ /* 0x0006640000000c00 */
.L_x_135:
[----:B------:R-:W-:Y:S05]  /*7c20*/  BSYNC B1 ;  /* 0x0000000000017941 */ /* 0x000fea0003800000 */
.L_x_134:
        /* <DEDUP_REMOVED lines=11> */
[----:B------:R-:W1:Y:S01]  /*7ce0*/  LDC.64 R2, c[0x4][R3] ;  /* 0x0100000003027b82 */ /* 0x000e620000000a00 */
[----:B------:R-:W3:Y:S01]  /*7cf0*/  LDCU.64 UR4, c[0x4][0x10] ;  /* 0x01000200ff0477ac */ /* 0x000ee20008000a00 */
[----:B--2---:R-:W-:Y:S01]  /*7d00*/  MOV R5, UR9 ;  /* 0x0000000900057c02 */ /* 0x004fe20008000f00 */
[----:B------:R-:W-:Y:S01]  /*7d10*/  IMAD.U32 R4, RZ, RZ, UR8 ;  /* 0x00000008ff047e24 */ /* 0x000fe2000f8e00ff */
[----:B-----5:R-:W-:Y:S01]  /*7d20*/  MOV R7, UR7 ;  /* 0x0000000700077c02 */ /* 0x020fe20008000f00 */
[----:B------:R-:W-:Y:S01]  /*7d30*/  IMAD.U32 R6, RZ, RZ, UR6 ;  /* 0x00000006ff067e24 */ /* 0x000fe2000f8e00ff */
[----:B---3--:R-:W-:Y:S01]  /*7d40*/  MOV R11, UR5 ;  /* 0x00000005000b7c02 */ /* 0x008fe20008000f00 */
[----:B------:R-:W-:Y:S02]  /*7d50*/  IMAD.U32 R10, RZ, RZ, UR4 ;  /* 0x00000004ff0a7e24 */ /* 0x000fe4000f8e00ff */
[----:B------:R-:W-:Y:S07]  /*7d60*/  LEPC R20, `(.L_x_139) ;  /* 0x000000001014794e */ /* 0x000fee0000000000 */
[----:B-1--4-:R-:W-:Y:S05]  /*7d70*/  CALL.ABS.NOINC R2 ;  /* 0x0000000002007343 */ /* 0x012fea0003c00000 */
.L_x_139:
[----:B------:R-:W-:Y:S01]  /*7d80*/  ISETP.NE.AND P0, PT, R72, RZ, PT ;  /* 0x000000ff4800720c */ /* 0x000fe20003f05270 */
[----:B------:R-:W-:Y:S05]  /*7d90*/  WARPSYNC.ALL ;  /* 0x0000000000007948 */ /* 0x000fea0003800000 */
[----:B------:R-:W-:Y:S01]  /*7da0*/  R2UR UR4, R34 ;  /* 0x00000000220472ca */ /* 0x000fe200000e0000 */
[----:B------:R-:W-:Y:S01]  /*7db0*/  BSSY.RECONVERGENT B0, `(.L_x_140) ;  /* 0x0000056000007945 */ /* 0x000fe20003800200 */
[C---:B----4-:R-:W-:Y:S02]  /*7dc0*/  SHF.L.U32 R20, R40.reuse, 0x10, RZ ;  /* 0x0000001028147819 */ /* 0x050fe400000006ff */
[----:B------:R-:W-:Y:S02]  /*7dd0*/  LOP3.LUT R36, R40, 0xffff0000, RZ, 0xc0, !PT ;  /* 0xffff000028247812 */ /* 0x000fe400078ec0ff */
[C---:B------:R-:W-:Y:S02]  /*7de0*/  SHF.L.U32 R21, R41.reuse, 0x10, RZ ;  /* 0x0000001029157819 */ /* 0x040fe400000006ff */
[----:B---3--:R-:W-:Y:S02]  /*7df0*/  LOP3.LUT R38, R41, 0xffff0000, RZ, 0xc0, !PT ;  /* 0xffff000029267812 */ /* 0x008fe400078ec0ff */
[C---:B------:R-:W-:Y:S02]  /*7e00*/  SHF.L.U32 R37, R42.reuse, 0x10, RZ ;  /* 0x000000102a257819 */ /* 0x040fe400000006ff */
[----:B------:R-:W-:Y:S01]  /*7e10*/  LOP3.LUT R40, R42, 0xffff0000, RZ, 0xc0, !PT ;  /* 0xffff00002a287812 */ /* 0x000fe200078ec0ff */
[----:B------:R-:W2:Y:S01]  /*7e20*/  LDTM.x16 R4, tmem[UR4+0x30] ;  /* 0x00003004000479ee */ /* 0x000ea20008240000 */
[C---:B------:R-:W-:Y:S01]  /*7e30*/  SHF.L.U32 R39, R43.reuse, 0x10, RZ ;  /* 0x000000102b277819 */ /* 0x040fe200000006ff */
[----:B------:R-:W-:Y:S01]  /*7e40*/  NOP ;  /* 0x0000000000007918 */ /* 0x000fe20000000000 */
[----:B------:R-:W-:Y:S02]  /*7e50*/  LOP3.LUT R42, R43, 0xffff0000, RZ, 0xc0, !PT ;  /* 0xffff00002b2a7812 */ /* 0x000fe400078ec0ff */
[C---:B-1----:R-:W-:Y:S02]  /*7e60*/  SHF.L.U32 R41, R48.reuse, 0x10, RZ ;  /* 0x0000001030297819 */ /* 0x042fe400000006ff */
[----:B------:R-:W-:Y:S02]  /*7e70*/  LOP3.LUT R43, R48, 0xffff0000, RZ, 0xc0, !PT ;  /* 0xffff0000302b7812 */ /* 0x000fe400078ec0ff */
[----:B------:R-:W-:Y:S02]  /*7e80*/  IADD3 R74, PT, PT, R74, 0xc0, RZ ;  /* 0x000000c04a4a7810 */ /* 0x000fe40007ffe0ff */
[C---:B------:R-:W-:Y:S02]  /*7e90*/  SHF.L.U32 R44, R49.reuse, 0x10, RZ ;  /* 0x00000010312c7819 */ /* 0x040fe400000006ff */
[----:B------:R-:W-:Y:S02]  /*7ea0*/  LOP3.LUT R74, R74, 0xfefffff8, RZ, 0xc0, !PT ;  /* 0xfefffff84a4a7812 */ /* 0x000fe400078ec0ff */
[----:B------:R-:W-:Y:S02]  /*7eb0*/  LOP3.LUT R46, R49, 0xffff0000, RZ, 0xc0, !PT ;  /* 0xffff0000312e7812 */ /* 0x000fe400078ec0ff */
[----:B--2---:R1:W-:Y:S01]  /*7ec0*/  SYNCS.ARRIVE.TRANS64.RED.A1T0 RZ, [R74+URZ], RZ ;  /* 0x000000ff4aff79a7 */ /* 0x0043e200081004ff */
[C---:B------:R-:W-:Y:S02]  /*7ed0*/  SHF.L.U32 R45, R50.reuse, 0x10, RZ ;  /* 0x00000010322d7819 */ /* 0x040fe400000006ff */
[----:B------:R-:W-:Y:S02]  /*7ee0*/  LOP3.LUT R48, R50, 0xffff0000, RZ, 0xc0, !PT ;  /* 0xffff000032307812 */ /* 0x000fe400078ec0ff */
[----:B------:R-:W-:Y:S01]  /*7ef0*/  SHF.L.U32 R47, R51, 0x10, RZ ;  /* 0x00000010332f7819 */ /* 0x000fe200000006ff */
[C---:B------:R-:W-:Y:S01]  /*7f00*/  FMUL R4, R32.reuse, R4 ;  /* 0x0000000420047220 */ /* 0x040fe20000400000 */
[C---:B------:R-:W-:Y:S01]  /*7f10*/  FMUL R5, R32.reuse, R5 ;  /* 0x0000000520057220 */ /* 0x040fe20000400000 */
[C---:B------:R-:W-:Y:S01]  /*7f20*/  FMUL R6, R32.reuse, R6 ;  /* 0x0000000620067220 */ /* 0x040fe20000400000 */
[C---:B------:R-:W-:Y:S01]  /*7f30*/  FMUL R7, R32.reuse, R7 ;  /* 0x0000000720077220 */ /* 0x040fe20000400000 */
[C---:B------:R-:W-:Y:S01]  /*7f40*/  FFMA R4, R35.reuse, R20, R4 ;  /* 0x0000001423047223 */ /* 0x040fe20000000004 */
        /* <DEDUP_REMOVED lines=19> */
[----:B------:R-:W-:Y:S01]  /*8080*/  FFMA R3, R35, R44, R3 ;  /* 0x0000002c23037223 */ /* 0x000fe20000000003 */
[----:B------:R-:W-:Y:S01]  /*8090*/  LOP3.LUT R50, R51, 0xffff0000, RZ, 0xc0, !PT ;  /* 0xffff000033327812 */ /* 0x000fe200078ec0ff */
[C---:B------:R-:W-:Y:S01]  /*80a0*/  FMUL R14, R32.reuse, R18 ;  /* 0x00000012200e7220 */ /* 0x040fe20000400000 */
[----:B------:R-:W-:Y:S01]  /*80b0*/  FFMA R15, R35, R46, R15 ;  /* 0x0000002e230f7223 */ /* 0x000fe2000000000f */
[----:B------:R-:W-:Y:S01]  /*80c0*/  FMUL R19, R32, R19 ;  /* 0x0000001320137220 */ /* 0x000fe20000400000 */
[----:B------:R-:W-:Y:S01]  /*80d0*/  F2FP.BF16.F32.PACK_AB R80, R5, R4 ;  /* 0x000000040550723e */ /* 0x000fe200000010ff */
[----:B------:R-:W-:Y:S01]  /*80e0*/  FFMA R12, R35, R45, R12 ;  /* 0x0000002d230c7223 */ /* 0x000fe2000000000c */
[----:B------:R-:W-:Y:S01]  /*80f0*/  F2FP.BF16.F32.PACK_AB R81, R7, R6 ;  /* 0x000000060751723e */ /* 0x000fe200000010ff */
[----:B------:R-:W-:Y:S01]  /*8100*/  FFMA R13, R35, R48, R13 ;  /* 0x00000030230d7223 */ /* 0x000fe2000000000d */
[----:B------:R-:W-:Y:S01]  /*8110*/  F2FP.BF16.F32.PACK_AB R82, R9, R8 ;  /* 0x000000080952723e */ /* 0x000fe200000010ff */
[----:B------:R-:W-:Y:S01]  /*8120*/  FFMA R14, R35, R47, R14 ;  /* 0x0000002f230e7223 */ /* 0x000fe2000000000e */
[----:B------:R-:W-:Y:S01]  /*8130*/  F2FP.BF16.F32.PACK_AB R83, R11, R10 ;  /* 0x0000000a0b53723e */ /* 0x000fe200000010ff */
[----:B------:R-:W-:Y:S01]  /*8140*/  FFMA R19, R35, R50, R19 ;  /* 0x0000003223137223 */ /* 0x000fe20000000013 */
[----:B------:R-:W-:Y:S02]  /*8150*/  F2FP.BF16.F32.PACK_AB R84, R2, R0 ;  /* 0x000000000254723e */ /* 0x000fe400000010ff */
[----:B------:R-:W-:Y:S01]  /*8160*/  F2FP.BF16.F32.PACK_AB R85, R15, R3 ;  /* 0x000000030f55723e */ /* 0x000fe200000010ff */
[----:B------:R1:W-:Y:S01]  /*8170*/  STS.128 [R77+UR48+0x3200], R80 ;  /* 0x003200504d007988 */ /* 0x0003e20008000c30 */
        /* <DEDUP_REMOVED lines=25> */
.L_x_141:
[----:B------:R-:W-:Y:S05]  /*8310*/  BSYNC.RECONVERGENT B0 ;  /* 0x0000000000007941 */ /* 0x000fea0003800200 */
.L_x_140:
[----:B------:R-:W-:Y:S01]  /*8320*/  BAR.SYNC.DEFER_BLOCKING 0x1, 0x80 ;  /* 0x0042000000007b1d */ /* 0x000fe20000010000 */
[----:B------:R-:W-:Y:S01]  /*8330*/  UISETP.NE.AND UP0, UPT, UR49, -0x4, UPT ;  /* 0xfffffffc3100788c */ /* 0x000fe2000bf05270 */
[----:B------:R-:W-:Y:S08]  /*8340*/  IADD3 R0, PT, PT, R30, 0x1, RZ ;  /* 0x000000011e007810 */ /* 0x000ff00007ffe0ff */
[----:B------:R-:W-:Y:S05]  /*8350*/  BRA.U !UP0, `(.L_x_142) ;  /* 0x0000000108287547 */ /* 0x000fea000b800000 */
[----:B------:R-:W-:Y:S01]  /*8360*/  ISETP.NE.AND P0, PT, R78, RZ, PT ;  /* 0x000000ff4e00720c */ /* 0x000fe20003f05270 */
[----:B------:R-:W-:Y:S01]  /*8370*/  IMAD.U32 R3, RZ, RZ, UR51 ;  /* 0x00000033ff037e24 */ /* 0x000fe2000f8e00ff */
[----:B------:R-:W-:Y:S01]  /*8380*/  UIADD3 UR51, UPT, UPT, UR51, 0x1, URZ ;  /* 0x0000000133337890 */ /* 0x000fe2000fffe0ff */
[----:B------:R-:W-:Y:S03]  /*8390*/  IMAD.U32 R2, RZ, RZ, UR37 ;  /* 0x00000025ff027e24 */ /* 0x000fe6000f8e00ff */
[----:B------:R-:W-:Y:S04]  /*83a0*/  UISETP.NE.AND UP0, UPT, UR51, 0x4, UPT ;  /* 0x000000043300788c */ /* 0x000fe8000bf05270 */
[----:B------:R-:W-:Y:S03]  /*83b0*/  USEL UR51, UR51, URZ, UP0 ;  /* 0x000000ff33337287 */ /* 0x000fe60008000000 */
[----:B------:R-:W-:Y:S05]  /*83c0*/  @P0 LEA R3, R3, UR48, 0x3 ;  /* 0x0000003003030c11 */ /* 0x000fea000f8e18ff */
[----:B------:R-:W-:Y:S05]  /*83d0*/  @P0 VIADD R3, R3, 0x50 ;  /* 0x0000005003030836 */ /* 0x000fea0000000000 */
[----:B------:R-:W-:Y:S04]  /*83e0*/  @P0 PRMT R2, R2, 0x654, R3 ;  /* 0x0000065402020816 */ /* 0x000fe80000000003 */
[----:B------:R2:W-:Y:S03]  /*83f0*/  @P0 SYNCS.ARRIVE.TRANS64.RED.A1T0 RZ, [R2+URZ], RZ ;  /* 0x000000ff02ff09a7 */ /* 0x0005e600081004ff */
.L_x_142:
[----:B------:R-:W-:Y:S01]  /*8400*/  ISETP.NE.AND P2, PT, R73, RZ, PT ;  /* 0x000000ff4900720c */ /* 0x000fe20003f45270 */
[----:B------:R-:W-:Y:S01]  /*8410*/  UIADD3 UR49, UPT, UPT, UR49, 0x4, URZ ;  /* 0x0000000431317890 */ /* 0x000fe2000fffe0ff */
[----:B------:R-:W-:Y:S01]  /*8420*/  ISETP.NE.AND P0, PT, R76, 0x2, PT ;  /* 0x000000024c00780c */ /* 0x000fe20003f05270 */
[----:B------:R-:W-:Y:S01]  /*8430*/  IMAD.IADD R20, R29, 0x1, R58 ;  /* 0x000000011d147824 */ /* 0x000fe200078e023a */
[----:B------:R-:W-:Y:S01]  /*8440*/  ISETP.NE.AND P1, PT, R0, 0x4, PT ;  /* 0x000000040000780c */ /* 0x000fe20003f25270 */
[----:B------:R-:W-:Y:S01]  /*8450*/  IMAD.IADD R21, R31, 0x1, R60 ;  /* 0x000000011f157824 */ /* 0x000fe200078e023c */
[----:B--2---:R-:W-:Y:S02]  /*8460*/  SEL R2, RZ, 0x1, P0 ;  /* 0x00000001ff027807 */ /* 0x004fe40000000000 */
[----:B------:R-:W-:Y:S02]  /*8470*/  SEL R3, RZ, 0x1, P1 ;  /* 0x00000001ff037807 */ /* 0x000fe40000800000 */
[----:B------:R-:W-:Y:S02]  /*8480*/  LOP3.LUT R69, R69, R2, RZ, 0x3c, !PT ;  /* 0x0000000245457212 */ /* 0x000fe400078e3cff */
[----:B------:R-:W-:Y:S02]  /*8490*/  LOP3.LUT R70, R70, R3, RZ, 0x3c, !PT ;  /* 0x0000000346467212 */ /* 0x000fe400078e3cff */
[----:B------:R-:W-:Y:S02]  /*84a0*/  @P2 R2UR UR36, R68 ;  /* 0x00000000442422ca */ /* 0x000fe400000e0000 */
[----:B------:R-:W-:Y:S02]  /*84b0*/  SEL R76, R76, RZ, P0 ;  /* 0x000000ff4c4c7207 */ /* 0x000fe40000000000 */
[----:B------:R-:W-:Y:S01]  /*84c0*/  SEL R30, R0, RZ, P1 ;  /* 0x000000ff001e7207 */ /* 0x000fe20000800000 */
[----:B------:R-:W-:Y:S10]  /*84d0*/  @P2 BRA `(.L_x_143) ;  /* 0xffffffcc00d42947 */ /* 0x000ff4000383ffff */
[----:B------:R-:W-:-:S09]  /*84e0*/  UISETP.NE.AND UP0, UPT, UR50, URZ, UPT ;  /* 0x000000ff3200728c */ /* 0x000fd2000bf05270 */
[----:B------:R-:W-:Y:S05]  /*84f0*/  BRA.U !UP0, `(.L_x_144) ;  /* 0x0000000108487547 */ /* 0x000fea000b800000 */
[----:B------:R-:W2:Y:S02]  /*8500*/  LDCU.64 UR4, c[0x0][0x890] ;  /* 0x00011200ff0477ac */ /* 0x000ea40008000a00 */
[----:B--2---:R-:W-:-:S04]  /*8510*/  UISETP.NE.U32.AND UP0, UPT, UR4, URZ, UPT ;  /* 0x000000ff0400728c */ /* 0x004fc8000bf05070 */
[----:B------:R-:W-:-:S09]  /*8520*/  UISETP.NE.AND.EX UP0, UPT, UR5, URZ, UPT, UP0 ;  /* 0x000000ff0500728c */ /* 0x000fd2000bf05300 */
[----:B------:R-:W-:Y:S05]  /*8530*/  BRA.U UP0, `(.L_x_145) ;  /* 0x00000001000c7547 */ /* 0x000fea000b800000 */
[----:B------:R-:W-:-:S13]  /*8540*/  FSETP.NEU.AND P0, PT, R35, RZ, PT ;  /* 0x000000ff2300720b */ /* 0x000fda0003f0d000 */
[----:B------:R-:W-:Y:S05]  /*8550*/  @!P0 EXIT ;  /* 0x000000000000894d */ /* 0x000fea0003800000 */
[----:B------:R-:W-:Y:S05]  /*8560*/  BRA `(.L_x_144) ;  /* 0x00000000002c7947 */ /* 0x000fea0003800000 */
.L_x_145:
[----:B------:R-:W-:Y:S01]  /*8570*/  ISETP.NE.AND P0, PT, R75, RZ, PT ;  /* 0x000000ff4b00720c */ /* 0x000fe20003f05270 */
[----:B------:R-:W-:-:S12]  /*8580*/  BSSY.RECONVERGENT B0, `(.L_x_144) ;  /* 0x0000009000007945 */ /* 0x000fd80003800200 */
[----:B------:R-:W-:Y:S05]  /*8590*/  @P0 BRA `(.L_x_146) ;  /* 0x0000000000140947 */ /* 0x000fea0003800000 */
[----:B------:R-:W2:Y:S02]  /*85a0*/  LDCU.64 UR4, c[0x0][0x888] ;  /* 0x00011100ff0477ac */ /* 0x000ea40008000a00 */
[----:B--2---:R-:W-:-:S04]  /*85b0*/  ISETP.NE.U32.AND P0, PT, RZ, UR4, PT ;  /* 0x00000004ff007c0c */ /* 0x004fc8000bf05070 */
[----:B------:R-:W-:-:S13]  /*85c0*/  ISETP.NE.AND.EX P0, PT, RZ, UR5, PT, P0 ;  /* 0x00000005ff007c0c */ /* 0x000fda000bf05300 */
[----:B------:R-:W-:Y:S05]  /*85d0*/  @!P0 EXIT ;  /* 0x000000000000894d */ /* 0x000fea0003800000 */
[----:B------:R-:W-:Y:S05]  /*85e0*/  BRA `(.L_x_147) ;  /* 0x0000000000087947 */ /* 0x000fea0003800000 */
.L_x_146:
[----:B------:R-:W-:-:S13]  /*85f0*/  FSETP.NEU.AND P0, PT, R35, RZ, PT ;  /* 0x000000ff2300720b */ /* 0x000fda0003f0d000 */
[----:B------:R-:W-:Y:S05]  /*8600*/  @!P0 EXIT ;  /* 0x000000000000894d */ /* 0x000fea0003800000 */
.L_x_147:
[----:B------:R-:W-:Y:S05]  /*8610*/  BSYNC.RECONVERGENT B0 ;  /* 0x0000000000007941 */ /* 0x000fea0003800200 */
.L_x_144:
[----:B------:R-:W-:Y:S01]  /*8620*/  ULEA UR4, UR51, UR48, 0x3 ;  /* 0x0000003033047291 */ /* 0x000fe2000f8e18ff */
[----:B------:R-:W-:-:S04]  /*8630*/  DEPBAR.LE SB0, 0x0 ;  /* 0x000080000000791a */ /* 0x000fc80000000000 */
[----:B------:R-:W-:-:S04]  /*8640*/  UIADD3 UR4, UPT, UPT, UR4, 0x50, URZ ;  /* 0x0000005004047890 */ /* 0x000fc8000fffe0ff */
[----:B------:R-:W-:-:S09]  /*8650*/  UPRMT UR4, UR37, 0x654, UR4 ;  /* 0x0000065425047896 */ /* 0x000fd20008000004 */
[----:B------:R-:W-:Y:S01]  /*8660*/  SYNCS.ARRIVE.TRANS64.RED.A1T0 RZ, [UR4], RZ ;  /* 0x000000ffffff79a7 */ /* 0x000fe20008100404 */
[----:B------:R-:W-:Y:S05]  /*8670*/  EXIT ;  /* 0x000000000000794d */ /* 0x000fea0003800000 */
.L_x_24:
[----:B--2---:R2:W4:Y:S02]  /*8680*/  SYNCS.PHASECHK.TRANS64.TRYWAIT P0, [R3+URZ+0xf0], R2 ;  /* 0x0000f002030075a7 */ /* 0x00452400080011ff */
[----:B----4-:R-:W-:Y:S05]  /*8690*/  @!P0 NANOSLEEP.SYNCS 0x989680 ;  /* 0x009896800000895d */ /* 0x010fea0003900000 */
[----:B------:R-:W4:Y:S02]  /*86a0*/  @!P0 SYNCS.PHASECHK.TRANS64 P0, [R3+URZ+0xf0], R2 ;  /* 0x0000f002030085a7 */ /* 0x000f2400080010ff */
[----:B----4-:R-:W-:Y:S05]  /*86b0*/  @!P0 BRA `(.L_x_24) ;  /* 0xfffffffc00f08947 */ /* 0x010fea000383ffff */
[----:B------:R-:W-:Y:S05]  /*86c0*/  BRA `(.L_x_148) ;  /* 0xffffff9000487947 */ /* 0x000fea000383ffff */
.L_x_27:
[----:B-1----:R-:W-:-:S07]  /*86d0*/  MOV R2, UR33 ;  /* 0x0000002100027c02 */ /* 0x002fce0008000f00 */
.L_x_149:
[----:B-1----:R1:W2:Y:S02]  /*86e0*/  SYNCS.PHASECHK.TRANS64.TRYWAIT P0, [R2+URZ+0x18], R5 ;  /* 0x00001805020075a7 */ /* 0x0022a400080011ff */
[----:B--2---:R-:W-:Y:S05]  /*86f0*/  @!P0 NANOSLEEP.SYNCS 0x989680 ;  /* 0x009896800000895d */ /* 0x004fea0003900000 */
[----:B------:R-:W2:Y:S02]  /*8700*/  @!P0 SYNCS.PHASECHK.TRANS64 P0, [R2+URZ+0x18], R5 ;  /* 0x00001805020085a7 */ /* 0x000ea400080010ff */
[----:B--2---:R-:W-:Y:S05]  /*8710*/  @!P0 BRA `(.L_x_149) ;  /* 0xfffffffc00f08947 */ /* 0x004fea000383ffff */
[----:B------:R-:W-:Y:S05]  /*8720*/  BRA `(.L_x_26) ;  /* 0xffffff9000ac7947 */ /* 0x000fea000383ffff */
.L_x_34:
[----:B-1----:R-:W-:-:S07]  /*8730*/  MOV R2, UR17 ;  /* 0x0000001100027c02 */ /* 0x002fce0008000f00 */
.L_x_150:
[----:B-1----:R1:W2:Y:S02]  /*8740*/  SYNCS.PHASECHK.TRANS64.TRYWAIT P0, [R2+URZ+0x18], R5 ;  /* 0x00001805020075a7 */ /* 0x0022a400080011ff */
[----:B--2---:R-:W-:Y:S05]  /*8750*/  @!P0 NANOSLEEP.SYNCS 0x989680 ;  /* 0x009896800000895d */ /* 0x004fea0003900000 */
[----:B------:R-:W2:Y:S02]  /*8760*/  @!P0 SYNCS.PHASECHK.TRANS64 P0, [R2+URZ+0x18], R5 ;  /* 0x00001805020085a7 */ /* 0x000ea400080010ff */
[----:B--2---:R-:W-:Y:S05]  /*8770*/  @!P0 BRA `(.L_x_150) ;  /* 0xfffffffc00f08947 */ /* 0x004fea000383ffff */
[----:B------:R-:W-:Y:S05]  /*8780*/  BRA `(.L_x_33) ;  /* 0xffffff9400647947 */ /* 0x000fea000383ffff */
.L_x_39:
[----:B-1----:R1:W2:Y:S02]  /*8790*/  SYNCS.PHASECHK.TRANS64.TRYWAIT P0, [R2+URZ+0x80], R3 ;  /* 0x00008003020075a7 */ /* 0x0022a400080011ff */
[----:B--2---:R-:W-:Y:S05]  /*87a0*/  @!P0 NANOSLEEP.SYNCS 0x989680 ;  /* 0x009896800000895d */ /* 0x004fea0003900000 */
[----:B------:R-:W2:Y:S02]  /*87b0*/  @!P0 SYNCS.PHASECHK.TRANS64 P0, [R2+URZ+0x80], R3 ;  /* 0x00008003020085a7 */ /* 0x000ea400080010ff */
[----:B--2---:R-:W-:Y:S05]  /*87c0*/  @!P0 BRA `(.L_x_39) ;  /* 0xfffffffc00f08947 */ /* 0x004fea000383ffff */
[----:B------:R-:W-:Y:S05]  /*87d0*/  BRA `(.L_x_151) ;  /* 0xffffff9800047947 */ /* 0x000fea000383ffff */
.L_x_43:
[----:B---3--:R-:W-:-:S07]  /*87e0*/  MOV R0, UR4 ;  /* 0x0000000400007c02 */ /* 0x008fce0008000f00 */
.L_x_152:
[----:B-1----:R1:W2:Y:S02]  /*87f0*/  SYNCS.PHASECHK.TRANS64.TRYWAIT P0, [R0+URZ], R3 ;  /* 0x00000003000075a7 */ /* 0x0022a400080011ff */
[----:B--2---:R-:W-:Y:S05]  /*8800*/  @!P0 NANOSLEEP.SYNCS 0x989680 ;  /* 0x009896800000895d */ /* 0x004fea0003900000 */
[----:B------:R-:W2:Y:S02]  /*8810*/  @!P0 SYNCS.PHASECHK.TRANS64 P0, [R0+URZ], R3 ;  /* 0x00000003000085a7 */ /* 0x000ea400080010ff */
[----:B--2---:R-:W-:Y:S05]  /*8820*/  @!P0 BRA `(.L_x_152) ;  /* 0xfffffffc00f08947 */ /* 0x004fea000383ffff */
[----:B------:R-:W-:Y:S05]  /*8830*/  BRA `(.L_x_153) ;  /* 0xffffff9c00747947 */ /* 0x000fea000383ffff */
.L_x_44:
[----:B---3--:R-:W-:-:S07]  /*8840*/  MOV R0, UR4 ;  /* 0x0000000400007c02 */ /* 0x008fce0008000f00 */
.L_x_154:
[----:B-1----:R1:W2:Y:S02]  /*8850*/  SYNCS.PHASECHK.TRANS64.TRYWAIT P0, [R0+URZ], R3 ;  /* 0x00000003000075a7 */ /* 0x0022a400080011ff */
[----:B--2---:R-:W-:Y:S05]  /*8860*/  @!P0 NANOSLEEP.SYNCS 0x989680 ;  /* 0x009896800000895d */ /* 0x004fea0003900000 */
[----:B------:R-:W2:Y:S02]  /*8870*/  @!P0 SYNCS.PHASECHK.TRANS64 P0, [R0+URZ], R3 ;  /* 0x00000003000085a7 */ /* 0x000ea400080010ff */
[----:B--2---:R-:W-:Y:S05]  /*8880*/  @!P0 BRA `(.L_x_154) ;  /* 0xfffffffc00f08947 */ /* 0x004fea000383ffff */
[----:B------:R-:W-:Y:S05]  /*8890*/  BRA `(.L_x_155) ;  /* 0xffffff9c00807947 */ /* 0x000fea000383ffff */
.L_x_47:
[----:B-1----:R1:W2:Y:S02]  /*88a0*/  SYNCS.PHASECHK.TRANS64.TRYWAIT P0, [R0+URZ+0xe0], R5 ;  /* 0x0000e005000075a7 */ /* 0x0022a400080011ff */
[----:B--2---:R-:W-:Y:S05]  /*88b0*/  @!P0 NANOSLEEP.SYNCS 0x989680 ;  /* 0x009896800000895d */ /* 0x004fea0003900000 */
[----:B------:R-:W2:Y:S02]  /*88c0*/  @!P0 SYNCS.PHASECHK.TRANS64 P0, [R0+URZ+0xe0], R5 ;  /* 0x0000e005000085a7 */ /* 0x000ea400080010ff */
[----:B--2---:R-:W-:Y:S05]  /*88d0*/  @!P0 BRA `(.L_x_47) ;  /* 0xfffffffc00f08947 */ /* 0x004fea000383ffff */
[----:B------:R-:W-:Y:S05]  /*88e0*/  BRA `(.L_x_156) ;  /* 0xffffff9c00e07947 */ /* 0x000fea000383ffff */
.L_x_48:
[----:B------:R-:W-:-:S07]  /*88f0*/  MOV R0, UR5 ;  /* 0x0000000500007c02 */ /* 0x000fce0008000f00 */
.L_x_157:
[----:B-1----:R1:W2:Y:S02]  /*8900*/  SYNCS.PHASECHK.TRANS64.TRYWAIT P0, [R0+URZ+0x90], R7 ;  /* 0x00009007000075a7 */ /* 0x0022a400080011ff */
[----:B--2---:R-:W-:Y:S05]  /*8910*/  @!P0 NANOSLEEP.SYNCS 0x989680 ;  /* 0x009896800000895d */ /* 0x004fea0003900000 */
[----:B------:R-:W2:Y:S02]  /*8920*/  @!P0 SYNCS.PHASECHK.TRANS64 P0, [R0+URZ+0x90], R7 ;  /* 0x00009007000085a7 */ /* 0x000ea400080010ff */
[----:B--2---:R-:W-:Y:S05]  /*8930*/  @!P0 BRA `(.L_x_157) ;  /* 0xfffffffc00f08947 */ /* 0x004fea000383ffff */
[----:B------:R-:W-:Y:S05]  /*8940*/  BRA `(.L_x_158) ;  /* 0xffffff9c00f07947 */ /* 0x000fea000383ffff */
.L_x_49:
[----:B-1----:R1:W2:Y:S02]  /*8950*/  SYNCS.PHASECHK.TRANS64.TRYWAIT P1, [R0+URZ+0x80], R5 ;  /* 0x00008005000075a7 */ /* 0x0022a400080211ff */
[----:B--2---:R-:W-:Y:S05]  /*8960*/  @!P1 NANOSLEEP.SYNCS 0x989680 ;  /* 0x009896800000995d */ /* 0x004fea0003900000 */
[----:B------:R-:W2:Y:S02]  /*8970*/  @!P1 SYNCS.PHASECHK.TRANS64 P1, [R0+URZ+0x80], R5 ;  /* 0x00008005000095a7 */ /* 0x000ea400080210ff */
[----:B--2---:R-:W-:Y:S05]  /*8980*/  @!P1 BRA `(.L_x_49) ;  /* 0xfffffffc00f09947 */ /* 0x004fea000383ffff */
[----:B------:R-:W-:Y:S05]  /*8990*/  BRA `(.L_x_159) ;  /* 0xffffffa000207947 */ /* 0x000fea000383ffff */
.L_x_52:
[----:B------:R-:W-:-:S07]  /*89a0*/  MOV R0, UR5 ;  /* 0x0000000500007c02 */ /* 0x000fce0008000f00 */
.L_x_160:
[----:B-1----:R1:W2:Y:S02]  /*89b0*/  SYNCS.PHASECHK.TRANS64.TRYWAIT P0, [R0+URZ+0x90], R3 ;  /* 0x00009003000075a7 */ /* 0x0022a400080011ff */
[----:B--2---:R-:W-:Y:S05]  /*89c0*/  @!P0 NANOSLEEP.SYNCS 0x989680 ;  /* 0x009896800000895d */ /* 0x004fea0003900000 */
[----:B------:R-:W2:Y:S02]  /*89d0*/  @!P0 SYNCS.PHASECHK.TRANS64 P0, [R0+URZ+0x90], R3 ;  /* 0x00009003000085a7 */ /* 0x000ea400080010ff */
[----:B--2---:R-:W-:Y:S05]  /*89e0*/  @!P0 BRA `(.L_x_160) ;  /* 0xfffffffc00f08947 */ /* 0x004fea000383ffff */
[----:B------:R-:W-:Y:S05]  /*89f0*/  BRA `(.L_x_51) ;  /* 0xffffffa000747947 */ /* 0x000fea000383ffff */
.L_x_61:
[----:B-1----:R-:W-:-:S04]  /*8a00*/  MOV R4, UR6 ;  /* 0x0000000600047c02 */ /* 0x002fc80008000f00 */
[----:B------:R1:W2:Y:S03]  /*8a10*/  SYNCS.PHASECHK.TRANS64.TRYWAIT P0, [R4+URZ+0x8], R5 ;  /* 0x00000805040075a7 */ /* 0x0002a600080011ff */
[----:B--2---:R-:W-:Y:S05]  /*8a20*/  @!P0 NANOSLEEP.SYNCS 0x989680 ;  /* 0x009896800000895d */ /* 0x004fea0003900000 */
[----:B------:R-:W2:Y:S02]  /*8a30*/  @!P0 SYNCS.PHASECHK.TRANS64 P0, [R4+URZ+0x8], R5 ;  /* 0x00000805040085a7 */ /* 0x000ea400080010ff */
[----:B--2---:R-:W-:Y:S05]  /*8a40*/  @!P0 BRA `(.L_x_61) ;  /* 0xfffffffc00ec8947 */ /* 0x004fea000383ffff */
[----:B------:R-:W-:Y:S05]  /*8a50*/  BRA `(.L_x_60) ;  /* 0xffffffa400287947 */ /* 0x000fea000383ffff */
.L_x_63:
[----:B------:R-:W-:Y:S01]  /*8a60*/  BSSY B0, `(.L_x_161) ;  /* 0x0000006000007945 */ /* 0x000fe20003800000 */
[----:B------:R-:W-:-:S07]  /*8a70*/  MOV R15, 0xffffffff ;  /* 0xffffffff000f7802 */ /* 0x000fce0000000f00 */
[----:B-1---5:R-:W-:Y:S05]  /*8a80*/  WARPSYNC.COLLECTIVE R15, `(.L_x_162) ;  /* 0x000000000f0c7348 */ /* 0x022fea0003c00000 */
[----:B------:R-:W-:Y:S02]  /*8a90*/  ELECT P6, UR79, PT ;  /* 0x00000000004f782f */ /* 0x000fe400038c0000 */
[----:B------:R-:W-:Y:S01]  /*8aa0*/  MOV R14, UR79 ;  /* 0x0000004f000e7c02 */ /* 0x000fe20008000f00 */
[----:B-1---5:R-:W-:Y:S10]  /*8ab0*/  ENDCOLLECTIVE ;  /* 0x000000000000791b */ /* 0x022ff40003800000 */
.L_x_162:
[----:B------:R-:W-:Y:S05]  /*8ac0*/  BSYNC B0 ;  /* 0x0000000000007941 */ /* 0x000fea0003800000 */
.L_x_161:
[----:B------:R-:W-:Y:S05]  /*8ad0*/  BRA `(.L_x_163) ;  /* 0xffffffa400587947 */ /* 0x000fea000383ffff */
.L_x_65:
[----:B-1----:R-:W-:-:S04]  /*8ae0*/  MOV R2, UR6 ;  /* 0x0000000600027c02 */ /* 0x002fc80008000f00 */
[----:B------:R1:W2:Y:S03]  /*8af0*/  SYNCS.PHASECHK.TRANS64.TRYWAIT P0, [R2+URZ+0x8], R3 ;  /* 0x00000803020075a7 */ /* 0x0002a600080011ff */
[----:B--2---:R-:W-:Y:S05]  /*8b00*/  @!P0 NANOSLEEP.SYNCS 0x989680 ;  /* 0x009896800000895d */ /* 0x004fea0003900000 */
[----:B------:R-:W2:Y:S02]  /*8b10*/  @!P0 SYNCS.PHASECHK.TRANS64 P0, [R2+URZ+0x8], R3 ;  /* 0x00000803020085a7 */ /* 0x000ea400080010ff */
[----:B--2---:R-:W-:Y:S05]  /*8b20*/  @!P0 BRA `(.L_x_65) ;  /* 0xfffffffc00ec8947 */ /* 0x004fea000383ffff */
[----:B------:R-:W-:Y:S05]  /*8b30*/  BRA `(.L_x_64) ;  /* 0xffffffa4005c7947 */ /* 0x000fea000383ffff */
.L_x_66:
[----:B-1----:R1:W2:Y:S02]  /*8b40*/  SYNCS.PHASECHK.TRANS64.TRYWAIT P0, [R0+URZ+0x80], R5 ;  /* 0x00008005000075a7 */ /* 0x0022a400080011ff */
[----:B--2---:R-:W-:Y:S05]  /*8b50*/  @!P0 NANOSLEEP.SYNCS 0x989680 ;  /* 0x009896800000895d */ /* 0x004fea0003900000 */
[----:B------:R-:W2:Y:S02]  /*8b60*/  @!P0 SYNCS.PHASECHK.TRANS64 P0, [R0+URZ+0x80], R5 ;  /* 0x00008005000085a7 */ /* 0x000ea400080010ff */
[----:B--2---:R-:W-:Y:S05]  /*8b70*/  @!P0 BRA `(.L_x_66) ;  /* 0xfffffffc00f08947 */ /* 0x004fea000383ffff */
[----:B------:R-:W-:Y:S05]  /*8b80*/  BRA `(.L_x_164) ;  /* 0xffffffa800387947 */ /* 0x000fea000383ffff */
.L_x_68:
[----:B------:R-:W-:-:S07]  /*8b90*/  MOV R0, UR10 ;  /* 0x0000000a00007c02 */ /* 0x000fce0008000f00 */
.L_x_165:
[----:B-1----:R1:W2:Y:S02]  /*8ba0*/  SYNCS.PHASECHK.TRANS64.TRYWAIT P0, [R0+URZ+0xc0], R5 ;  /* 0x0000c005000075a7 */ /* 0x0022a400080011ff */
[----:B--2---:R-:W-:Y:S05]  /*8bb0*/  @!P0 NANOSLEEP.SYNCS 0x989680 ;  /* 0x009896800000895d */ /* 0x004fea0003900000 */
[----:B------:R-:W2:Y:S02]  /*8bc0*/  @!P0 SYNCS.PHASECHK.TRANS64 P0, [R0+URZ+0xc0], R5 ;  /* 0x0000c005000085a7 */ /* 0x000ea400080010ff */
[----:B--2---:R-:W-:Y:S05]  /*8bd0*/  @!P0 BRA `(.L_x_165) ;  /* 0xfffffffc00f08947 */ /* 0x004fea000383ffff */
[----:B------:R-:W-:Y:S05]  /*8be0*/  BRA `(.L_x_166) ;  /* 0xffffffa800847947 */ /* 0x000fea000383ffff */
.L_x_71:
[----:B------:R-:W-:Y:S07]  /*8bf0*/  MOV R0, UR9 ;  /* 0x0000000900007c02 */ /* 0x000fee0008000f00 */
.L_x_167:
[----:B-1----:R1:W2:Y:S02]  /*8c00*/  SYNCS.PHASECHK.TRANS64.TRYWAIT P0, [R0+URZ], R5 ;  /* 0x00000005000075a7 */ /* 0x0022a400080011ff */
[----:B--2---:R-:W-:Y:S05]  /*8c10*/  @!P0 NANOSLEEP.SYNCS 0x989680 ;  /* 0x009896800000895d */ /* 0x004fea0003900000 */
[----:B------:R-:W2:Y:S02]  /*8c20*/  @!P0 SYNCS.PHASECHK.TRANS64 P0, [R0+URZ], R5 ;  /* 0x00000005000085a7 */ /* 0x000ea400080010ff */
[----:B--2---:R-:W-:Y:S05]  /*8c30*/  @!P0 BRA `(.L_x_167) ;  /* 0xfffffffc00f08947 */ /* 0x004fea000383ffff */
[----:B------:R-:W-:Y:S05]  /*8c40*/  BRA `(.L_x_70) ;  /* 0xffffffa800987947 */ /* 0x000fea000383ffff */
.L_x_75:
[----:B-1----:R-:W-:-:S07]  /*8c50*/  MOV R0, UR7 ;  /* 0x0000000700007c02 */ /* 0x002fce0008000f00 */
.L_x_168:
[----:B-1----:R1:W2:Y:S02]  /*8c60*/  SYNCS.PHASECHK.TRANS64.TRYWAIT P0, [R0+URZ], R3 ;  /* 0x00000003000075a7 */ /* 0x0022a400080011ff */
[----:B--2---:R-:W-:Y:S05]  /*8c70*/  @!P0 NANOSLEEP.SYNCS 0x989680 ;  /* 0x009896800000895d */ /* 0x004fea0003900000 */
[----:B------:R-:W2:Y:S02]  /*8c80*/  @!P0 SYNCS.PHASECHK.TRANS64 P0, [R0+URZ], R3 ;  /* 0x00000003000085a7 */ /* 0x000ea400080010ff */
[----:B--2---:R-:W-:Y:S05]  /*8c90*/  @!P0 BRA `(.L_x_168) ;  /* 0xfffffffc00f08947 */ /* 0x004fea000383ffff */
[----:B------:R-:W-:Y:S05]  /*8ca0*/  BRA `(.L_x_169) ;  /* 0xffffffac00647947 */ /* 0x000fea000383ffff */
.L_x_76:
[----:B------:R-:W-:-:S07]  /*8cb0*/  MOV R0, UR7 ;  /* 0x0000000700007c02 */ /* 0x000fce0008000f00 */
.L_x_170:
[----:B-1----:R1:W2:Y:S02]  /*8cc0*/  SYNCS.PHASECHK.TRANS64.TRYWAIT P0, [R0+URZ], R3 ;  /* 0x00000003000075a7 */ /* 0x0022a400080011ff */
[----:B--2---:R-:W-:Y:S05]  /*8cd0*/  @!P0 NANOSLEEP.SYNCS 0x989680 ;  /* 0x009896800000895d */ /* 0x004fea0003900000 */
[----:B------:R-:W2:Y:S02]  /*8ce0*/  @!P0 SYNCS.PHASECHK.TRANS64 P0, [R0+URZ], R3 ;  /* 0x00000003000085a7 */ /* 0x000ea400080010ff */
[----:B--2---:R-:W-:Y:S05]  /*8cf0*/  @!P0 BRA `(.L_x_170) ;  /* 0xfffffffc00f08947 */ /* 0x004fea000383ffff */
[----:B------:R-:W-:Y:S05]  /*8d00*/  BRA `(.L_x_171) ;  /* 0xffffffac00707947 */ /* 0x000fea000383ffff */
.L_x_77:
[----:B------:R-:W-:-:S07]  /*8d10*/  MOV R0, UR7 ;  /* 0x0000000700007c02 */ /* 0x000fce0008000f00 */
.L_x_172:
[----:B-1----:R1:W2:Y:S02]  /*8d20*/  SYNCS.PHASECHK.TRANS64.TRYWAIT P0, [R0+URZ], R3 ;  /* 0x00000003000075a7 */ /* 0x0022a400080011ff */
[----:B--2---:R-:W-:Y:S05]  /*8d30*/  @!P0 NANOSLEEP.SYNCS 0x989680 ;  /* 0x009896800000895d */ /* 0x004fea0003900000 */
[----:B------:R-:W2:Y:S02]  /*8d40*/  @!P0 SYNCS.PHASECHK.TRANS64 P0, [R0+URZ], R3 ;  /* 0x00000003000085a7 */ /* 0x000ea400080010ff */
[----:B--2---:R-:W-:Y:S05]  /*8d50*/  @!P0 BRA `(.L_x_172) ;  /* 0xfffffffc00f08947 */ /* 0x004fea000383ffff */
[----:B------:R-:W-:Y:S05]  /*8d60*/  BRA `(.L_x_173) ;  /* 0xffffffac007c7947 */ /* 0x000fea000383ffff */
.L_x_80:
[----:B------:R-:W-:-:S07]  /*8d70*/  MOV R0, UR8 ;  /* 0x0000000800007c02 */ /* 0x000fce0008000f00 */
.L_x_174:
[----:B-1----:R1:W2:Y:S02]  /*8d80*/  SYNCS.PHASECHK.TRANS64.TRYWAIT P1, [R0+URZ+0x100], R3 ;  /* 0x00010003000075a7 */ /* 0x0022a400080211ff */
[----:B--2---:R-:W-:Y:S05]  /*8d90*/  @!P1 NANOSLEEP.SYNCS 0x989680 ;  /* 0x009896800000995d */ /* 0x004fea0003900000 */
[----:B------:R-:W2:Y:S02]  /*8da0*/  @!P1 SYNCS.PHASECHK.TRANS64 P1, [R0+URZ+0x100], R3 ;  /* 0x00010003000095a7 */ /* 0x000ea400080210ff */
[----:B--2---:R-:W-:Y:S05]  /*8db0*/  @!P1 BRA `(.L_x_174) ;  /* 0xfffffffc00f09947 */ /* 0x004fea000383ffff */
[----:B------:R-:W-:Y:S05]  /*8dc0*/  BRA `(.L_x_175) ;  /* 0xffffffac00c87947 */ /* 0x000fea000383ffff */
.L_x_85:
[----:B--2---:R2:W4:Y:S02]  /*8dd0*/  SYNCS.PHASECHK.TRANS64.TRYWAIT P0, [R0+URZ+0x80], R3 ;  /* 0x00008003000075a7 */ /* 0x00452400080011ff */
[----:B----4-:R-:W-:Y:S05]  /*8de0*/  @!P0 NANOSLEEP.SYNCS 0x989680 ;  /* 0x009896800000895d */ /* 0x010fea0003900000 */
[----:B------:R-:W4:Y:S02]  /*8df0*/  @!P0 SYNCS.PHASECHK.TRANS64 P0, [R0+URZ+0x80], R3 ;  /* 0x00008003000085a7 */ /* 0x000f2400080010ff */
[----:B----4-:R-:W-:Y:S05]  /*8e00*/  @!P0 BRA `(.L_x_85) ;  /* 0xfffffffc00f08947 */ /* 0x010fea000383ffff */
[----:B------:R-:W-:Y:S05]  /*8e10*/  BRA `(.L_x_176) ;  /* 0xffffffb000dc7947 */ /* 0x000fea000383ffff */
.L_x_88:
[----:B------:R-:W-:Y:S07]  /*8e20*/  MOV R0, UR7 ;  /* 0x0000000700007c02 */ /* 0x000fee0008000f00 */
.L_x_177:
[----:B--2---:R2:W4:Y:S02]  /*8e30*/  SYNCS.PHASECHK.TRANS64.TRYWAIT P0, [R0+URZ+0x78], R3 ;  /* 0x00007803000075a7 */ /* 0x00452400080011ff */
[----:B----4-:R-:W-:Y:S05]  /*8e40*/  @!P0 NANOSLEEP.SYNCS 0x989680 ;  /* 0x009896800000895d */ /* 0x010fea0003900000 */
[----:B------:R-:W4:Y:S02]  /*8e50*/  @!P0 SYNCS.PHASECHK.TRANS64 P0, [R0+URZ+0x78], R3 ;  /* 0x00007803000085a7 */ /* 0x000f2400080010ff */
[----:B----4-:R-:W-:Y:S05]  /*8e60*/  @!P0 BRA `(.L_x_177) ;  /* 0xfffffffc00f08947 */ /* 0x010fea000383ffff */
[----:B------:R-:W-:Y:S05]  /*8e70*/  BRA `(.L_x_87) ;  /* 0xffffffb400bc7947 */ /* 0x000fea000383ffff */
.L_x_91:
[----:B------:R-:W-:Y:S07]  /*8e80*/  MOV R3, UR7 ;  /* 0x0000000700037c02 */ /* 0x000fee0008000f00 */
.L_x_178:
[----:B-1----:R1:W2:Y:S02]  /*8e90*/  SYNCS.PHASECHK.TRANS64.TRYWAIT P0, [R3+URZ+0x50], R12 ;  /* 0x0000500c030075a7 */ /* 0x0022a400080011ff */
[----:B--2---:R-:W-:Y:S05]  /*8ea0*/  @!P0 NANOSLEEP.SYNCS 0x989680 ;  /* 0x009896800000895d */ /* 0x004fea0003900000 */
[----:B------:R-:W2:Y:S02]  /*8eb0*/  @!P0 SYNCS.PHASECHK.TRANS64 P0, [R3+URZ+0x50], R12 ;  /* 0x0000500c030085a7 */ /* 0x000ea400080010ff */
[----:B--2---:R-:W-:Y:S05]  /*8ec0*/  @!P0 BRA `(.L_x_178) ;  /* 0xfffffffc00f08947 */ /* 0x004fea000383ffff */
[----:B------:R-:W-:Y:S05]  /*8ed0*/  BRA `(.L_x_179) ;  /* 0xffffffb800347947 */ /* 0x000fea000383ffff */
.L_x_92:
[----:B-1----:R-:W-:Y:S07]  /*8ee0*/  MOV R3, UR7 ;  /* 0x0000000700037c02 */ /* 0x002fee0008000f00 */
.L_x_180:
[----:B-1----:R1:W2:Y:S02]  /*8ef0*/  SYNCS.PHASECHK.TRANS64.TRYWAIT P0, [R3+URZ+0x58], R12 ;  /* 0x0000580c030075a7 */ /* 0x0022a400080011ff */
[----:B--2---:R-:W-:Y:S05]  /*8f00*/  @!P0 NANOSLEEP.SYNCS 0x989680 ;  /* 0x009896800000895d */ /* 0x004fea0003900000 */
[----:B------:R-:W2:Y:S02]  /*8f10*/  @!P0 SYNCS.PHASECHK.TRANS64 P0, [R3+URZ+0x58], R12 ;  /* 0x0000580c030085a7 */ /* 0x000ea400080010ff */
[----:B--2---:R-:W-:Y:S05]  /*8f20*/  @!P0 BRA `(.L_x_180) ;  /* 0xfffffffc00f08947 */ /* 0x004fea000383ffff */
[----:B------:R-:W-:Y:S05]  /*8f30*/  BRA `(.L_x_181) ;  /* 0xffffffb800907947 */ /* 0x000fea000383ffff */
.L_x_93:
[----:B-1----:R-:W-:Y:S07]  /*8f40*/  MOV R3, UR7 ;  /* 0x0000000700037c02 */ /* 0x002fee0008000f00 */
.L_x_182:
[----:B-1----:R1:W2:Y:S02]  /*8f50*/  SYNCS.PHASECHK.TRANS64.TRYWAIT P0, [R3+URZ+0x60], R12 ;  /* 0x0000600c030075a7 */ /* 0x0022a400080011ff */
[----:B--2---:R-:W-:Y:S05]  /*8f60*/  @!P0 NANOSLEEP.SYNCS 0x989680 ;  /* 0x009896800000895d */ /* 0x004fea0003900000 */
[----:B------:R-:W2:Y:S02]  /*8f70*/  @!P0 SYNCS.PHASECHK.TRANS64 P0, [R3+URZ+0x60], R12 ;  /* 0x0000600c030085a7 */ /* 0x000ea400080010ff */
[----:B--2---:R-:W-:Y:S05]  /*8f80*/  @!P0 BRA `(.L_x_182) ;  /* 0xfffffffc00f08947 */ /* 0x004fea000383ffff */
[----:B------:R-:W-:Y:S05]  /*8f90*/  BRA `(.L_x_183) ;  /* 0xffffffb800ec7947 */ /* 0x000fea000383ffff */
.L_x_94:
[----:B------:R-:W-:Y:S07]  /*8fa0*/  MOV R3, UR7 ;  /* 0x0000000700037c02 */ /* 0x000fee0008000f00 */
.L_x_184:
[----:B-1----:R1:W2:Y:S02]  /*8fb0*/  SYNCS.PHASECHK.TRANS64.TRYWAIT P0, [R3+URZ+0x68], R12 ;  /* 0x0000680c030075a7 */ /* 0x0022a400080011ff */
[----:B--2---:R-:W-:Y:S05]  /*8fc0*/  @!P0 NANOSLEEP.SYNCS 0x989680 ;  /* 0x009896800000895d */ /* 0x004fea0003900000 */
[----:B------:R-:W2:Y:S02]  /*8fd0*/  @!P0 SYNCS.PHASECHK.TRANS64 P0, [R3+URZ+0x68], R12 ;  /* 0x0000680c030085a7 */ /* 0x000ea400080010ff */
[----:B--2---:R-:W-:Y:S05]  /*8fe0*/  @!P0 BRA `(.L_x_184) ;  /* 0xfffffffc00f08947 */ /* 0x004fea000383ffff */
[----:B------:R-:W-:Y:S05]  /*8ff0*/  BRA `(.L_x_185) ;  /* 0xffffffbc008c7947 */ /* 0x000fea000383ffff */
.L_x_96:
[----:B------:R-:W-:-:S07]  /*9000*/  MOV R0, UR7 ;  /* 0x0000000700007c02 */ /* 0x000fce0008000f00 */
.L_x_186:
[----:B-1----:R1:W4:Y:S02]  /*9010*/  SYNCS.PHASECHK.TRANS64.TRYWAIT P0, [R0+URZ+0x50], R3 ;  /* 0x00005003000075a7 */ /* 0x00232400080011ff */
[----:B----4-:R-:W-:Y:S05]  /*9020*/  @!P0 NANOSLEEP.SYNCS 0x989680 ;  /* 0x009896800000895d */ /* 0x010fea0003900000 */
[----:B------:R-:W4:Y:S02]  /*9030*/  @!P0 SYNCS.PHASECHK.TRANS64 P0, [R0+URZ+0x50], R3 ;  /* 0x00005003000085a7 */ /* 0x000f2400080010ff */
[----:B----4-:R-:W-:Y:S05]  /*9040*/  @!P0 BRA `(.L_x_186) ;  /* 0xfffffffc00f08947 */ /* 0x010fea000383ffff */
[----:B------:R-:W-:Y:S05]  /*9050*/  BRA `(.L_x_187) ;  /* 0xffffffc000147947 */ /* 0x000fea000383ffff */
.L_x_97:
[----:B-1----:R-:W-:-:S07]  /*9060*/  MOV R0, UR7 ;  /* 0x0000000700007c02 */ /* 0x002fce0008000f00 */
.L_x_188:
[----:B-1----:R1:W4:Y:S02]  /*9070*/  SYNCS.PHASECHK.TRANS64.TRYWAIT P0, [R0+URZ+0x58], R3 ;  /* 0x00005803000075a7 */ /* 0x00232400080011ff */
[----:B----4-:R-:W-:Y:S05]  /*9080*/  @!P0 NANOSLEEP.SYNCS 0x989680 ;  /* 0x009896800000895d */ /* 0x010fea0003900000 */
[----:B------:R-:W4:Y:S02]  /*9090*/  @!P0 SYNCS.PHASECHK.TRANS64 P0, [R0+URZ+0x58], R3 ;  /* 0x00005803000085a7 */ /* 0x000f2400080010ff */
[----:B----4-:R-:W-:Y:S05]  /*90a0*/  @!P0 BRA `(.L_x_188) ;  /* 0xfffffffc00f08947 */ /* 0x010fea000383ffff */
[----:B------:R-:W-:Y:S05]  /*90b0*/  BRA `(.L_x_189) ;  /* 0xffffffc000047947 */ /* 0x000fea000383ffff */
.L_x_98:
[----:B-1----:R-:W-:-:S07]  /*90c0*/  MOV R0, UR7 ;  /* 0x0000000700007c02 */ /* 0x002fce0008000f00 */
.L_x_190:
[----:B-1----:R1:W4:Y:S02]  /*90d0*/  SYNCS.PHASECHK.TRANS64.TRYWAIT P0, [R0+URZ+0x60], R3 ;  /* 0x00006003000075a7 */ /* 0x00232400080011ff */
[----:B----4-:R-:W-:Y:S05]  /*90e0*/  @!P0 NANOSLEEP.SYNCS 0x989680 ;  /* 0x009896800000895d */ /* 0x010fea0003900000 */
[----:B------:R-:W4:Y:S02]  /*90f0*/  @!P0 SYNCS.PHASECHK.TRANS64 P0, [R0+URZ+0x60], R3 ;  /* 0x00006003000085a7 */ /* 0x000f2400080010ff */
[----:B----4-:R-:W-:Y:S05]  /*9100*/  @!P0 BRA `(.L_x_190) ;  /* 0xfffffffc00f08947 */ /* 0x010fea000383ffff */
[----:B------:R-:W-:Y:S05]  /*9110*/  BRA `(.L_x_191) ;  /* 0xffffffbc00f47947 */ /* 0x000fea000383ffff */
.L_x_100:
[----:B--2---:R2:W3:Y:S02]  /*9120*/  SYNCS.PHASECHK.TRANS64.TRYWAIT P0, [R0+URZ+0x80], R3 ;  /* 0x00008003000075a7 */ /* 0x0044e400080011ff */
[----:B---3--:R-:W-:Y:S05]  /*9130*/  @!P0 NANOSLEEP.SYNCS 0x989680 ;  /* 0x009896800000895d */ /* 0x008fea0003900000 */
[----:B------:R-:W3:Y:S02]  /*9140*/  @!P0 SYNCS.PHASECHK.TRANS64 P0, [R0+URZ+0x80], R3 ;  /* 0x00008003000085a7 */ /* 0x000ee400080010ff */
[----:B---3--:R-:W-:Y:S05]  /*9150*/  @!P0 BRA `(.L_x_100) ;  /* 0xfffffffc00f08947 */ /* 0x008fea000383ffff */
[----:B------:R-:W-:Y:S05]  /*9160*/  BRA `(.L_x_192) ;  /* 0xffffffc000c47947 */ /* 0x000fea000383ffff */
.L_x_111:
[----:B-1----:R-:W-:Y:S04]  /*9170*/  MOV R0, UR48 ;  /* 0x0000003000007c02 */ /* 0x002fe80008000f00 */
[----:B------:R1:W3:Y:S03]  /*9180*/  SYNCS.PHASECHK.TRANS64.TRYWAIT P1, [R0+URZ+0x30], R5 ;  /* 0x00003005000075a7 */ /* 0x0002e600080211ff */
[----:B---3--:R-:W-:Y:S05]  /*9190*/  @!P1 NANOSLEEP.SYNCS 0x989680 ;  /* 0x009896800000995d */ /* 0x008fea0003900000 */
[----:B------:R-:W3:Y:S02]  /*91a0*/  @!P1 SYNCS.PHASECHK.TRANS64 P1, [R0+URZ+0x30], R5 ;  /* 0x00003005000095a7 */ /* 0x000ee400080210ff */
[----:B---3--:R-:W-:Y:S05]  /*91b0*/  @!P1 BRA `(.L_x_111) ;  /* 0xfffffffc00ec9947 */ /* 0x008fea000383ffff */
[----:B------:R-:W-:Y:S05]  /*91c0*/  BRA `(.L_x_110) ;  /* 0xffffffcc00cc7947 */ /* 0x000fea000383ffff */
.L_x_113:
[----:B-1----:R1:W4:Y:S02]  /*91d0*/  SYNCS.PHASECHK.TRANS64.TRYWAIT P0, [R74+URZ+0xa0], R3 ;  /* 0x0000a0034a0075a7 */ /* 0x00232400080011ff */
[----:B----4-:R-:W-:Y:S05]  /*91e0*/  @!P0 NANOSLEEP.SYNCS 0x989680 ;  /* 0x009896800000895d */ /* 0x010fea0003900000 */
[----:B------:R-:W4:Y:S02]  /*91f0*/  @!P0 SYNCS.PHASECHK.TRANS64 P0, [R74+URZ+0xa0], R3 ;  /* 0x0000a0034a0085a7 */ /* 0x000f2400080010ff */
[----:B----4-:R-:W-:Y:S05]  /*9200*/  @!P0 BRA `(.L_x_113) ;  /* 0xfffffffc00f08947 */ /* 0x010fea000383ffff */
[----:B------:R-:W-:Y:S05]  /*9210*/  BRA `(.L_x_112) ;  /* 0xffffffcc00ec7947 */ /* 0x000fea000383ffff */
.L_x_122:
[----:B--2---:R2:W3:Y:S02]  /*9220*/  SYNCS.PHASECHK.TRANS64.TRYWAIT P0, [R3+URZ+0x30], R0 ;  /* 0x00003000030075a7 */ /* 0x0044e400080011ff */
[----:B---3--:R-:W-:Y:S05]  /*9230*/  @!P0 NANOSLEEP.SYNCS 0x989680 ;  /* 0x009896800000895d */ /* 0x008fea0003900000 */
[----:B------:R-:W3:Y:S02]  /*9240*/  @!P0 SYNCS.PHASECHK.TRANS64 P0, [R3+URZ+0x30], R0 ;  /* 0x00003000030085a7 */ /* 0x000ee400080010ff */
[----:B---3--:R-:W-:Y:S05]  /*9250*/  @!P0 BRA `(.L_x_122) ;  /* 0xfffffffc00f08947 */ /* 0x008fea000383ffff */
[----:B------:R-:W-:Y:S05]  /*9260*/  BRA `(.L_x_121) ;  /* 0xffffffd400f87947 */ /* 0x000fea000383ffff */
.L_x_130:
[----:B--2---:R2:W3:Y:S02]  /*9270*/  SYNCS.PHASECHK.TRANS64.TRYWAIT P0, [R83+URZ+0x30], R4 ;  /* 0x00003004530075a7 */ /* 0x0044e400080011ff */
[----:B---3--:R-:W-:Y:S05]  /*9280*/  @!P0 NANOSLEEP.SYNCS 0x989680 ;  /* 0x009896800000895d */ /* 0x008fea0003900000 */
[----:B------:R-:W3:Y:S02]  /*9290*/  @!P0 SYNCS.PHASECHK.TRANS64 P0, [R83+URZ+0x30], R4 ;  /* 0x00003004530085a7 */ /* 0x000ee400080010ff */
[----:B---3--:R-:W-:Y:S05]  /*92a0*/  @!P0 BRA `(.L_x_130) ;  /* 0xfffffffc00f08947 */ /* 0x008fea000383ffff */
[----:B------:R-:W-:Y:S05]  /*92b0*/  BRA `(.L_x_129) ;  /* 0xffffffe000147947 */ /* 0x000fea000383ffff */
.L_x_138:
[----:B--2---:R2:W3:Y:S02]  /*92c0*/  SYNCS.PHASECHK.TRANS64.TRYWAIT P0, [R88+URZ+0x30], R3 ;  /* 0x00003003580075a7 */ /* 0x0044e400080011ff */
[----:B---3--:R-:W-:Y:S05]  /*92d0*/  @!P0 NANOSLEEP.SYNCS 0x989680 ;  /* 0x009896800000895d */ /* 0x008fea0003900000 */
[----:B------:R-:W3:Y:S02]  /*92e0*/  @!P0 SYNCS.PHASECHK.TRANS64 P0, [R88+URZ+0x30], R3 ;  /* 0x00003003580085a7 */ /* 0x000ee400080010ff */
[----:B---3--:R-:W-:Y:S05]  /*92f0*/  @!P0 BRA `(.L_x_138) ;  /* 0xfffffffc00f08947 */ /* 0x008fea000383ffff */
[----:B------:R-:W-:Y:S05]  /*9300*/  BRA `(.L_x_137) ;  /* 0xffffffe800307947 */ /* 0x000fea000383ffff */
        .weak           $__internal_0_$__cuda_sm10x_tcgen05_guardrail_trap_col_being_dealloced_not_returned_by_alloc
        .type           $__internal_0_$__cuda_sm10x_tcgen05_guardrail_trap_col_being_dealloced_not_returned_by_alloc,@function
        .size           $__internal_0_$__cuda_sm10x_tcgen05_guardrail_trap_col_being_dealloced_not_returned_by_alloc,($__internal_1_$__cuda_sm10x_tcgen05_guardrail_trap_phase_invalid_during_alloc - $__internal_0_$__cuda_sm10x_tcgen05_guardrail_trap_col_being_dealloced_not_returned_by_alloc)
$__internal_0_$__cuda_sm10x_tcgen05_guardrail_trap_col_being_dealloced_not_returned_by_alloc:
[----:B------:R-:W-:Y:S05]  /*9310*/  BPT.TRAP 0x1 ;  /* 0x000000040000795c */ /* 0x000fea0000300000 */
[----:B------:R-:W-:-:S04]  /*9320*/  HFMA2 R3, -RZ, RZ, 0, 0 ;  /* 0x00000000ff037431 */ /* 0x000fc800000001ff */
[----:B------:R-:W-:Y:S05]  /*9330*/  RET.REL.NODEC R2 `(_ZN7cutlass13device_kernelINS_4gemm6kernel13GemmUniversalIN4cute5tupleIJiiiiEEENS1_10collective13CollectiveMmaINS1_35MainloopSm100TmaUmmaWarpSpecializedILi3ELi2ELi4ENS5_IJNS4_1CILi2EEENSA_ILi1EEESC_EEEEENS5_IJNSA_ILi128EEESF_NSA_ILi32EEEEEENS_10bfloat16_tENS5_IJlSC_lEEESI_SJ_NS4_8TiledMMAINS4_8MMA_AtomIJNS4_26SM100_MMA_F16BF16_2x1SM_SSISI_SI_fLi128ELi128ELNS4_4UMMA5MajorE0ELSO_0ELNSN_7ScaleInE0ELSP_0EEEEEENS4_6LayoutINS5_IJSC_SC_SC_EEENS5_IJNSA_ILi0EEESU_SU_EEEEENS5_IJNS4_10UnderscoreESX_SX_EEEEENS4_18SM100_TMA_2SM_LOADENS4_14ComposedLayoutINS4_7SwizzleILi2ELi4ELi3EEENS4_18smem_ptr_flag_bitsILi16EEENSS_INS5_IJNSA_ILi8EEESG_EEENS5_IJSG_SC_EEEEEEEvNS4_8identityES10_S1A_vS1B_EENS_8epilogue10collective18CollectiveEpilogueINS1D_23Sm100TmaWarpSpecializedILi4ELi2ELi16ELb1ELb0EEEJNS5_IJNSA_ILi64EEESF_SG_EEENS5_IJNSS_IS1I_SC_EENSS_INS5_IJNSA_ILi16EEESB_EEENS5_IJSC_S1I_EEEEEEEESI_SJ_SI_SJ_NS1D_6fusion15FusionCallbacksIS1H_NS1Q_17LinearCombinationISI_fSI_fLNS_15FloatRoundStyleE2EEES1J_S1P_JEEENS4_5SM1004TMEM4LOAD26SM100_TMEM_LOAD_32dp32b16xENS4_13SM90_TMA_LOADENS11_INS12_ILi1ELi4ELi3EEES15_NSS_INS5_IJS16_S1L_EEENS5_IJS1L_SC_EEEEEEENS4_39AutoVectorizingCopyWithAssumedAlignmentILi128EEENS4_14SM90_TMA_STOREES25_S27_S27_EEEvvEEEEvNT_6ParamsE) ;  /* 0xffffff6c02307950 */ /* 0x000fea0003c3ffff */
        .weak           $__internal_1_$__cuda_sm10x_tcgen05_guardrail_trap_phase_invalid_during_alloc
        .type           $__internal_1_$__cuda_sm10x_tcgen05_guardrail_trap_phase_invalid_during_alloc,@function
        .size           $__internal_1_$__cuda_sm10x_tcgen05_guardrail_trap_phase_invalid_during_alloc,($__internal_2_$__cuda_sm10x_tcgen05_guardrail_trap_unallocated_columns_being_dealloced - $__internal_1_$__cuda_sm10x_tcgen05_guardrail_trap_phase_invalid_during_alloc)
$__internal_1_$__cuda_sm10x_tcgen05_guardrail_trap_phase_invalid_during_alloc:
[----:B------:R-:W-:Y:S05]  /*9340*/  BPT.TRAP 0x1 ;  /* 0x000000040000795c */ /* 0x000fea0000300000 */
[----:B------:R-:W-:-:S04]  /*9350*/  MOV R3, 0x0 ;  /* 0x0000000000037802 */ /* 0x000fc80000000f00 */
[----:B------:R-:W-:Y:S05]  /*9360*/  RET.REL.NODEC R2 `(_ZN7cutlass13device_kernelINS_4gemm6kernel13GemmUniversalIN4cute5tupleIJiiiiEEENS1_10collective13CollectiveMmaINS1_35MainloopSm100TmaUmmaWarpSpecializedILi3ELi2ELi4ENS5_IJNS4_1CILi2EEENSA_ILi1EEESC_EEEEENS5_IJNSA_ILi128EEESF_NSA_ILi32EEEEEENS_10bfloat16_tENS5_IJlSC_lEEESI_SJ_NS4_8TiledMMAINS4_8MMA_AtomIJNS4_26SM100_MMA_F16BF16_2x1SM_SSISI_SI_fLi128ELi128ELNS4_4UMMA5MajorE0ELSO_0ELNSN_7ScaleInE0ELSP_0EEEEEENS4_6LayoutINS5_IJSC_SC_SC_EEENS5_IJNSA_ILi0EEESU_SU_EEEEENS5_IJNS4_10UnderscoreESX_SX_EEEEENS4_18SM100_TMA_2SM_LOADENS4_14ComposedLayoutINS4_7SwizzleILi2ELi4ELi3EEENS4_18smem_ptr_flag_bitsILi16EEENSS_INS5_IJNSA_ILi8EEESG_EEENS5_IJSG_SC_EEEEEEEvNS4_8identityES10_S1A_vS1B_EENS_8epilogue10collective18CollectiveEpilogueINS1D_23Sm100TmaWarpSpecializedILi4ELi2ELi16ELb1ELb0EEEJNS5_IJNSA_ILi64EEESF_SG_EEENS5_IJNSS_IS1I_SC_EENSS_INS5_IJNSA_ILi16EEESB_EEENS5_IJSC_S1I_EEEEEEEESI_SJ_SI_SJ_NS1D_6fusion15FusionCallbacksIS1H_NS1Q_17LinearCombinationISI_fSI_fLNS_15FloatRoundStyleE2EEES1J_S1P_JEEENS4_5SM1004TMEM4LOAD26SM100_TMEM_LOAD_32dp32b16xENS4_13SM90_TMA_LOADENS11_INS12_ILi1ELi4ELi3EEES15_NSS_INS5_IJS16_S1L_EEENS5_IJS1L_SC_EEEEEEENS4_39AutoVectorizingCopyWithAssumedAlignmentILi128EEENS4_14SM90_TMA_STOREES25_S27_S27_EEEvvEEEEvNT_6ParamsE) ;  /* 0xffffff6c02247950 */ /* 0x000fea0003c3ffff */
        .weak           $__internal_2_$__cuda_sm10x_tcgen05_guardrail_trap_unallocated_columns_being_dealloced
        .type           $__internal_2_$__cuda_sm10x_tcgen05_guardrail_trap_unallocated_columns_being_dealloced,@function
        .size           $__internal_2_$__cuda_sm10x_tcgen05_guardrail_trap_unallocated_columns_being_dealloced,(.L_x_194 - $__internal_2_$__cuda_sm10x_tcgen05_guardrail_trap_unallocated_columns_being_dealloced)
$__internal_2_$__cuda_sm10x_tcgen05_guardrail_trap_unallocated_columns_being_dealloced:
[----:B------:R-:W-:Y:S05]  /*9370*/  BPT.TRAP 0x1 ;  /* 0x000000040000795c */ /* 0x000fea0000300000 */
[----:B------:R-:W-:-:S04]  /*9380*/  HFMA2 R3, -RZ, RZ, 0, 0 ;  /* 0x00000000ff037431 */ /* 0x000fc800000001ff */
[----:B------:R-:W-:Y:S05]  /*9390*/  RET.REL.NODEC R2 `(_ZN7cutlass13device_kernelINS_4gemm6kernel13GemmUniversalIN4cute5tupleIJiiiiEEENS1_10collective13CollectiveMmaINS1_35MainloopSm100TmaUmmaWarpSpecializedILi3ELi2ELi4ENS5_IJNS4_1CILi2EEENSA_ILi1EEESC_EEEEENS5_IJNSA_ILi128EEESF_NSA_ILi32EEEEEENS_10bfloat16_tENS5_IJlSC_lEEESI_SJ_NS4_8TiledMMAINS4_8MMA_AtomIJNS4_26SM100_MMA_F16BF16_2x1SM_SSISI_SI_fLi128ELi128ELNS4_4UMMA5MajorE0ELSO_0ELNSN_7ScaleInE0ELSP_0EEEEEENS4_6LayoutINS5_IJSC_SC_SC_EEENS5_IJNSA_ILi0EEESU_SU_EEEEENS5_IJNS4_10UnderscoreESX_SX_EEEEENS4_18SM100_TMA_2SM_LOADENS4_14ComposedLayoutINS4_7SwizzleILi2ELi4ELi3EEENS4_18smem_ptr_flag_bitsILi16EEENSS_INS5_IJNSA_ILi8EEESG_EEENS5_IJSG_SC_EEEEEEEvNS4_8identityES10_S1A_vS1B_EENS_8epilogue10collective18CollectiveEpilogueINS1D_23Sm100TmaWarpSpecializedILi4ELi2ELi16ELb1ELb0EEEJNS5_IJNSA_ILi64EEESF_SG_EEENS5_IJNSS_IS1I_SC_EENSS_INS5_IJNSA_ILi16EEESB_EEENS5_IJSC_S1I_EEEEEEEESI_SJ_SI_SJ_NS1D_6fusion15FusionCallbacksIS1H_NS1Q_17LinearCombinationISI_fSI_fLNS_15FloatRoundStyleE2EEES1J_S1P_JEEENS4_5SM1004TMEM4LOAD26SM100_TMEM_LOAD_32dp32b16xENS4_13SM90_TMA_LOADENS11_INS12_ILi1ELi4ELi3EEES15_NSS_INS5_IJS16_S1L_EEENS5_IJS1L_SC_EEEEEEENS4_39AutoVectorizingCopyWithAssumedAlignmentILi128EEENS4_14SM90_TMA_STOREES25_S27_S27_EEEvvEEEEvNT_6ParamsE) ;  /* 0xffffff6c02187950 */ /* 0x000fea0003c3ffff */
.L_x_193:
[----:B------:R-:W-:-:S00]  /*93a0*/  BRA `(.L_x_193) ;  /* 0xfffffffc00fc7947 */ /* 0x000fc0000383ffff */
[----:B------:R-:W-:-:S00]  /*93b0*/  NOP ;  /* 0x0000000000007918 */ /* 0x000fc00000000000 */
        /* <DEDUP_REMOVED lines=12> */
.L_x_194:


//--------------------- .nv.global.init           --------------------------
	.section	.nv.global.init,"aw",@progbits
.nv.global.init:
	.type		$str$27,@object
	.size		$str$27,($str$28 - $str$27)
$str$27:
        /*0000*/ 	.byte	0x28, 0x61, 0x64, 0x64, 0x72, 0x65, 0x73, 0x73, 0x20, 0x26, 0x20, 0x6d, 0x61, 0x73, 0x6b, 0x29
        /*0010*/ 	.byte	0x20, 0x3d, 0x3d, 0x20, 0x30, 0x00
	.type		$str$28,@object
	.size		$str$28,($str$26 - $str$28)
$str$28:
        /*0016*/ 	.byte	0x2f, 0x74, 0x6d, 0x70, 0x2f, 0x63, 0x75, 0x74, 0x6c, 0x61, 0x73, 0x73, 0x5f, 0x73, 0x77, 0x65
        /*0026*/ 	.byte	0x65, 0x70, 0x5f, 0x73, 0x72, 0x63, 0x2f, 0x69, 0x6e, 0x63, 0x6c, 0x75, 0x64, 0x65, 0x2f, 0x63
        /*0036*/ 	.byte	0x75, 0x74, 0x65, 0x2f, 0x70, 0x6f, 0x69, 0x6e, 0x74, 0x65, 0x72, 0x5f, 0x66, 0x6c, 0x61, 0x67
        /*0046*/ 	.byte	0x67, 0x65, 0x64, 0x2e, 0x68, 0x70, 0x70, 0x00
	.type		$str$26,@object
	.size		$str$26,($str$25 - $str$26)
$str$26:
        /*004e*/ 	.byte	0x2f, 0x74, 0x6d, 0x70, 0x2f, 0x63, 0x75, 0x74, 0x6c, 0x61, 0x73, 0x73, 0x5f, 0x73, 0x77, 0x65
        /*005e*/ 	.byte	0x65, 0x70, 0x5f, 0x73, 0x72, 0x63, 0x2f, 0x69, 0x6e, 0x63, 0x6c, 0x75, 0x64, 0x65, 0x2f, 0x63
        /*006e*/ 	.byte	0x75, 0x74, 0x65, 0x2f, 0x61, 0x74, 0x6f, 0x6d, 0x2f, 0x63, 0x6f, 0x70, 0x79, 0x5f, 0x74, 0x72
        /*007e*/ 	.byte	0x61, 0x69, 0x74, 0x73, 0x5f, 0x73, 0x6d, 0x31, 0x30, 0x30, 0x2e, 0x68, 0x70, 0x70, 0x00
	.type		$str$25,@object
	.size		$str$25,(__unnamed_1 - $str$25)
$str$25:
        /*008d*/ 	.byte	0x28, 0x28, 0x75, 0x69, 0x6e, 0x74, 0x33, 0x32, 0x5f, 0x74, 0x28, 0x74, 0x68, 0x72, 0x65, 0x61
        /*009d*/ 	.byte	0x64, 0x49, 0x64, 0x78, 0x2e, 0x78, 0x29, 0x20, 0x2f, 0x20, 0x33, 0x32, 0x29, 0x20, 0x25, 0x20
        /*00ad*/ 	.byte	0x34, 0x29, 0x20, 0x3d, 0x3d, 0x20, 0x28, 0x28, 0x28, 0x74, 0x6d, 0x65, 0x6d, 0x5f, 0x61, 0x64
        /*00bd*/ 	.byte	0x64, 0x72, 0x20, 0x3e, 0x3e, 0x20, 0x31, 0x36, 0x29, 0x20, 0x2f, 0x20, 0x33, 0x32, 0x29, 0x20
        /*00cd*/ 	.byte	0x25, 0x20, 0x34, 0x29, 0x00
	.type		__unnamed_1,@object
	.size		__unnamed_1,(__unnamed_2 - __unnamed_1)
__unnamed_1:
        /*00d2*/ 	.byte	0x61, 0x75, 0x74, 0x6f, 0x20, 0x63, 0x75, 0x74, 0x65, 0x3a, 0x3a, 0x61, 0x73, 0x5f, 0x70, 0x6f
        /* <DEDUP_REMOVED lines=24> */
        /*0262*/ 	.byte	0x43, 0x3c, 0x32, 0x30, 0x34, 0x38, 0x3e, 0x3e, 0x3e, 0x3e, 0x5d, 0x00
	.type		__unnamed_2,@object
	.size		__unnamed_2,(.L_2 - __unnamed_2)
__unnamed_2:
        /* <DEDUP_REMOVED lines=40> */
        /*04ee*/ 	.byte	0x3a, 0x3a, 0x43, 0x3c, 0x30, 0x3e, 0x3e, 0x3e, 0x3e, 0x5d, 0x00
.L_2:


//--------------------- .nv.shared._ZN7cutlass13device_kernelINS_4gemm6kernel13GemmUniversalIN4cute5tupleIJiiiiEEENS1_10collective13CollectiveMmaINS1_35MainloopSm100TmaUmmaWarpSpecializedILi3ELi2ELi4ENS5_IJNS4_1CILi2EEENSA_ILi1EEESC_EEEEENS5_IJNSA_ILi128EEESF_NSA_ILi32EEEEEENS_10bfloat16_tENS5_IJlSC_lEEESI_SJ_NS4_8TiledMMAINS4_8MMA_AtomIJNS4_26SM100_MMA_F16BF16_2x1SM_SSISI_SI_fLi128ELi128ELNS4_4UMMA5MajorE0ELSO_0ELNSN_7ScaleInE0ELSP_0EEEEEENS4_6LayoutINS5_IJSC_SC_SC_EEENS5_IJNSA_ILi0EEESU_SU_EEEEENS5_IJNS4_10UnderscoreESX_SX_EEEEENS4_18SM100_TMA_2SM_LOADENS4_14ComposedLayoutINS4_7SwizzleILi2ELi4ELi3EEENS4_18smem_ptr_flag_bitsILi16EEENSS_INS5_IJNSA_ILi8EEESG_EEENS5_IJSG_SC_EEEEEEEvNS4_8identityES10_S1A_vS1B_EENS_8epilogue10collective18CollectiveEpilogueINS1D_23Sm100TmaWarpSpecializedILi4ELi2ELi16ELb1ELb0EEEJNS5_IJNSA_ILi64EEESF_SG_EEENS5_IJNSS_IS1I_SC_EENSS_INS5_IJNSA_ILi16EEESB_EEENS5_IJSC_S1I_EEEEEEEESI_SJ_SI_SJ_NS1D_6fusion15FusionCallbacksIS1H_NS1Q_17LinearCombinationISI_fSI_fLNS_15FloatRoundStyleE2EEES1J_S1P_JEEENS4_5SM1004TMEM4LOAD26SM100_TMEM_LOAD_32dp32b16xENS4_13SM90_TMA_LOADENS11_INS12_ILi1ELi4ELi3EEES15_NSS_INS5_IJS16_S1L_EEENS5_IJS1L_SC_EEEEEEENS4_39AutoVectorizingCopyWithAssumedAlignmentILi128EEENS4_14SM90_TMA_STOREES25_S27_S27_EEEvvEEEEvNT_6ParamsE --------------------------
	.section	.nv.shared._ZN7cutlass13device_kernelINS_4gemm6kernel13GemmUniversalIN4cute5tupleIJiiiiEEENS1_10collective13CollectiveMmaINS1_35MainloopSm100TmaUmmaWarpSpecializedILi3ELi2ELi4ENS5_IJNS4_1CILi2EEENSA_ILi1EEESC_EEEEENS5_IJNSA_ILi128EEESF_NSA_ILi32EEEEEENS_10bfloat16_tENS5_IJlSC_lEEESI_SJ_NS4_8TiledMMAINS4_8MMA_AtomIJNS4_26SM100_MMA_F16BF16_2x1SM_SSISI_SI_fLi128ELi128ELNS4_4UMMA5MajorE0ELSO_0ELNSN_7ScaleInE0ELSP_0EEEEEENS4_6LayoutINS5_IJSC_SC_SC_EEENS5_IJNSA_ILi0EEESU_SU_EEEEENS5_IJNS4_10UnderscoreESX_SX_EEEEENS4_18SM100_TMA_2SM_LOADENS4_14ComposedLayoutINS4_7SwizzleILi2ELi4ELi3EEENS4_18smem_ptr_flag_bitsILi16EEENSS_INS5_IJNSA_ILi8EEESG_EEENS5_IJSG_SC_EEEEEEEvNS4_8identityES10_S1A_vS1B_EENS_8epilogue10collective18CollectiveEpilogueINS1D_23Sm100TmaWarpSpecializedILi4ELi2ELi16ELb1ELb0EEEJNS5_IJNSA_ILi64EEESF_SG_EEENS5_IJNSS_IS1I_SC_EENSS_INS5_IJNSA_ILi16EEESB_EEENS5_IJSC_S1I_EEEEEEEESI_SJ_SI_SJ_NS1D_6fusion15FusionCallbacksIS1H_NS1Q_17LinearCombinationISI_fSI_fLNS_15FloatRoundStyleE2EEES1J_S1P_JEEENS4_5SM1004TMEM4LOAD26SM100_TMEM_LOAD_32dp32b16xENS4_13SM90_TMA_LOADENS11_INS12_ILi1ELi4ELi3EEES15_NSS_INS5_IJS16_S1L_EEENS5_IJS1L_SC_EEEEEEENS4_39AutoVectorizingCopyWithAssumedAlignmentILi128EEENS4_14SM90_TMA_STOREES25_S27_S27_EEEvvEEEEvNT_6ParamsE,"aw",@nobits
	.sectionflags	@""
	.align	16
	.zero		1024


//--------------------- .nv.shared.reserved.0     --------------------------
	.section	.nv.shared.reserved.0,"aw",@nobits
	.weak		__nv_reservedSMEM_offset_0_alias
	.size		__nv_reservedSMEM_offset_0_alias, 0, 64
	.other		__nv_reservedSMEM_offset_0_alias,@"STO_CUDA_RESERVED_SHARED STV_DEFAULT"
__nv_reservedSMEM_offset_0_alias:
	.zero		0
.nv.shared.reserved.0:
	.zero		64
	.weak		__nv_reservedSMEM_tcgen05_partition
	.type		__nv_reservedSMEM_tcgen05_partition,@object
	.size		__nv_reservedSMEM_tcgen05_partition,(.L_0 - __nv_reservedSMEM_tcgen05_partition)
__nv_reservedSMEM_tcgen05_partition:
	.zero		32
.L_0:


//--------------------- .nv.global                --------------------------
	.section	.nv.global,"aw",@nobits
.nv.global:
	.type		_ZN39_INTERNAL_590ac5b3_4_k_cu_6bde81c3_80584cute1_E,@object
	.size		_ZN39_INTERNAL_590ac5b3_4_k_cu_6bde81c3_80584cute1_E,(_ZN39_INTERNAL_590ac5b3_4_k_cu_6bde81c3_80584cuda3std3__45__cpo6cbeginE - _ZN39_INTERNAL_590ac5b3_4_k_cu_6bde81c3_80584cute1_E)
_ZN39_INTERNAL_590ac5b3_4_k_cu_6bde81c3_80584cute1_E:
	.zero		1
	.type		_ZN39_INTERNAL_590ac5b3_4_k_cu_6bde81c3_80584cuda3std3__45__cpo6cbeginE,@object
	.size		_ZN39_INTERNAL_590ac5b3_4_k_cu_6bde81c3_80584cuda3std3__45__cpo6cbeginE,(_ZN39_INTERNAL_590ac5b3_4_k_cu_6bde81c3_80584cuda3std3__48in_placeE - _ZN39_INTERNAL_590ac5b3_4_k_cu_6bde81c3_80584cuda3std3__45__cpo6cbeginE)
_ZN39_INTERNAL_590ac5b3_4_k_cu_6bde81c3_80584cuda3std3__45__cpo6cbeginE:
	.zero		1
	.type		_ZN39_INTERNAL_590ac5b3_4_k_cu_6bde81c3_80584cuda3std3__48in_placeE,@object
	.size		_ZN39_INTERNAL_590ac5b3_4_k_cu_6bde81c3_80584cuda3std3__48in_placeE,(_ZN39_INTERNAL_590ac5b3_4_k_cu_6bde81c3_80584cuda3std6ranges3__45__cpo9iter_moveE - _ZN39_INTERNAL_590ac5b3_4_k_cu_6bde81c3_80584cuda3std3__48in_placeE)
_ZN39_INTERNAL_590ac5b3_4_k_cu_6bde81c3_80584cuda3std3__48in_placeE:
	.zero		1
	.type		_ZN39_INTERNAL_590ac5b3_4_k_cu_6bde81c3_80584cuda3std6ranges3__45__cpo9iter_moveE,@object
	.size		_ZN39_INTERNAL_590ac5b3_4_k_cu_6bde81c3_80584cuda3std6ranges3__45__cpo9iter_moveE,(_ZN39_INTERNAL_590ac5b3_4_k_cu_6bde81c3_80584cuda3std3__45__cpo5beginE - _ZN39_INTERNAL_590ac5b3_4_k_cu_6bde81c3_80584cuda3std6ranges3__45__cpo9iter_moveE)
_ZN39_INTERNAL_590ac5b3_4_k_cu_6bde81c3_80584cuda3std6ranges3__45__cpo9iter_moveE:
	.zero		1
	.type		_ZN39_INTERNAL_590ac5b3_4_k_cu_6bde81c3_80584cuda3std3__45__cpo5beginE,@object
	.size		_ZN39_INTERNAL_590ac5b3_4_k_cu_6bde81c3_80584cuda3std3__45__cpo5beginE,(_ZN39_INTERNAL_590ac5b3_4_k_cu_6bde81c3_80584cuda3std3__441_GLOBAL__N__590ac5b3_4_k_cu_6bde81c3_80586ignoreE - _ZN39_INTERNAL_590ac5b3_4_k_cu_6bde81c3_80584cuda3std3__45__cpo5beginE)
_ZN39_INTERNAL_590ac5b3_4_k_cu_6bde81c3_80584cuda3std3__45__cpo5beginE:
	.zero		1
	.type		_ZN39_INTERNAL_590ac5b3_4_k_cu_6bde81c3_80584cuda3std3__441_GLOBAL__N__590ac5b3_4_k_cu_6bde81c3_80586ignoreE,@object
	.size		_ZN39_INTERNAL_590ac5b3_4_k_cu_6bde81c3_80584cuda3std3__441_GLOBAL__N__590ac5b3_4_k_cu_6bde81c3_80586ignoreE,(_ZN39_INTERNAL_590ac5b3_4_k_cu_6bde81c3_80584cute7productE - _ZN39_INTERNAL_590ac5b3_4_k_cu_6bde81c3_80584cuda3std3__441_GLOBAL__N__590ac5b3_4_k_cu_6bde81c3_80586ignoreE)
_ZN39_INTERNAL_590ac5b3_4_k_cu_6bde81c3_80584cuda3std3__441_GLOBAL__N__590ac5b3_4_k_cu_6bde81c3_80586ignoreE:
	.zero		1
	.type		_ZN39_INTERNAL_590ac5b3_4_k_cu_6bde81c3_80584cute7productE,@object
	.size		_ZN39_INTERNAL_590ac5b3_4_k_cu_6bde81c3_80584cute7productE,(_ZN39_INTERNAL_590ac5b3_4_k_cu_6bde81c3_80584cuda3std3__45__cpo3endE - _ZN39_INTERNAL_590ac5b3_4_k_cu_6bde81c3_80584cute7productE)
_ZN39_INTERNAL_590ac5b3_4_k_cu_6bde81c3_80584cute7productE:
	.zero		1
	.type		_ZN39_INTERNAL_590ac5b3_4_k_cu_6bde81c3_80584cuda3std3__45__cpo3endE,@object
	.size		_ZN39_INTERNAL_590ac5b3_4_k_cu_6bde81c3_80584cuda3std3__45__cpo3endE,(_ZN39_INTERNAL_590ac5b3_4_k_cu_6bde81c3_80584cuda3std3__419piecewise_constructE - _ZN39_INTERNAL_590ac5b3_4_k_cu_6bde81c3_80584cuda3std3__45__cpo3endE)
_ZN39_INTERNAL_590ac5b3_4_k_cu_6bde81c3_80584cuda3std3__45__cpo3endE:
	.zero		1
	.type		_ZN39_INTERNAL_590ac5b3_4_k_cu_6bde81c3_80584cuda3std3__419piecewise_constructE,@object
	.size		_ZN39_INTERNAL_590ac5b3_4_k_cu_6bde81c3_80584cuda3std3__419piecewise_constructE,(_ZN39_INTERNAL_590ac5b3_4_k_cu_6bde81c3_80584cuda3std3__45__cpo4cendE - _ZN39_INTERNAL_590ac5b3_4_k_cu_6bde81c3_80584cuda3std3__419piecewise_constructE)
_ZN39_INTERNAL_590ac5b3_4_k_cu_6bde81c3_80584cuda3std3__419piecewise_constructE:
	.zero		1
	.type		_ZN39_INTERNAL_590ac5b3_4_k_cu_6bde81c3_80584cuda3std3__45__cpo4cendE,@object
	.size		_ZN39_INTERNAL_590ac5b3_4_k_cu_6bde81c3_80584cuda3std3__45__cpo4cendE,(_ZN39_INTERNAL_590ac5b3_4_k_cu_6bde81c3_80584cuda3std6ranges3__45__cpo4swapE - _ZN39_INTERNAL_590ac5b3_4_k_cu_6bde81c3_80584cuda3std3__45__cpo4cendE)
_ZN39_INTERNAL_590ac5b3_4_k_cu_6bde81c3_80584cuda3std3__45__cpo4cendE:
	.zero		1
	.type		_ZN39_INTERNAL_590ac5b3_4_k_cu_6bde81c3_80584cuda3std6ranges3__45__cpo4swapE,@object
	.size		_ZN39_INTERNAL_590ac5b3_4_k_cu_6bde81c3_80584cuda3std6ranges3__45__cpo4swapE,(.L_10 - _ZN39_INTERNAL_590ac5b3_4_k_cu_6bde81c3_80584cuda3std6ranges3__45__cpo4swapE)
_ZN39_INTERNAL_590ac5b3_4_k_cu_6bde81c3_80584cuda3std6ranges3__45__cpo4swapE:
	.zero		1
.L_10:


//--------------------- .nv.constant0._ZN7cutlass13device_kernelINS_4gemm6kernel13GemmUniversalIN4cute5tupleIJiiiiEEENS1_10collective13CollectiveMmaINS1_35MainloopSm100TmaUmmaWarpSpecializedILi3ELi2ELi4ENS5_IJNS4_1CILi2EEENSA_ILi1EEESC_EEEEENS5_IJNSA_ILi128EEESF_NSA_ILi32EEEEEENS_10bfloat16_tENS5_IJlSC_lEEESI_SJ_NS4_8TiledMMAINS4_8MMA_AtomIJNS4_26SM100_MMA_F16BF16_2x1SM_SSISI_SI_fLi128ELi128ELNS4_4UMMA5MajorE0ELSO_0ELNSN_7ScaleInE0ELSP_0EEEEEENS4_6LayoutINS5_IJSC_SC_SC_EEENS5_IJNSA_ILi0EEESU_SU_EEEEENS5_IJNS4_10UnderscoreESX_SX_EEEEENS4_18SM100_TMA_2SM_LOADENS4_14ComposedLayoutINS4_7SwizzleILi2ELi4ELi3EEENS4_18smem_ptr_flag_bitsILi16EEENSS_INS5_IJNSA_ILi8EEESG_EEENS5_IJSG_SC_EEEEEEEvNS4_8identityES10_S1A_vS1B_EENS_8epilogue10collective18CollectiveEpilogueINS1D_23Sm100TmaWarpSpecializedILi4ELi2ELi16ELb1ELb0EEEJNS5_IJNSA_ILi64EEESF_SG_EEENS5_IJNSS_IS1I_SC_EENSS_INS5_IJNSA_ILi16EEESB_EEENS5_IJSC_S1I_EEEEEEEESI_SJ_SI_SJ_NS1D_6fusion15FusionCallbacksIS1H_NS1Q_17LinearCombinationISI_fSI_fLNS_15FloatRoundStyleE2EEES1J_S1P_JEEENS4_5SM1004TMEM4LOAD26SM100_TMEM_LOAD_32dp32b16xENS4_13SM90_TMA_LOADENS11_INS12_ILi1ELi4ELi3EEES15_NSS_INS5_IJS16_S1L_EEENS5_IJS1L_SC_EEEEEEENS4_39AutoVectorizingCopyWithAssumedAlignmentILi128EEENS4_14SM90_TMA_STOREES25_S27_S27_EEEvvEEEEvNT_6ParamsE --------------------------
	.section	.nv.constant0._ZN7cutlass13device_kernelINS_4gemm6kernel13GemmUniversalIN4cute5tupleIJiiiiEEENS1_10collective13CollectiveMmaINS1_35MainloopSm100TmaUmmaWarpSpecializedILi3ELi2ELi4ENS5_IJNS4_1CILi2EEENSA_ILi1EEESC_EEEEENS5_IJNSA_ILi128EEESF_NSA_ILi32EEEEEENS_10bfloat16_tENS5_IJlSC_lEEESI_SJ_NS4_8TiledMMAINS4_8MMA_AtomIJNS4_26SM100_MMA_F16BF16_2x1SM_SSISI_SI_fLi128ELi128ELNS4_4UMMA5MajorE0ELSO_0ELNSN_7ScaleInE0ELSP_0EEEEEENS4_6LayoutINS5_IJSC_SC_SC_EEENS5_IJNSA_ILi0EEESU_SU_EEEEENS5_IJNS4_10UnderscoreESX_SX_EEEEENS4_18SM100_TMA_2SM_LOADENS4_14ComposedLayoutINS4_7SwizzleILi2ELi4ELi3EEENS4_18smem_ptr_flag_bitsILi16EEENSS_INS5_IJNSA_ILi8EEESG_EEENS5_IJSG_SC_EEEEEEEvNS4_8identityES10_S1A_vS1B_EENS_8epilogue10collective18CollectiveEpilogueINS1D_23Sm100TmaWarpSpecializedILi4ELi2ELi16ELb1ELb0EEEJNS5_IJNSA_ILi64EEESF_SG_EEENS5_IJNSS_IS1I_SC_EENSS_INS5_IJNSA_ILi16EEESB_EEENS5_IJSC_S1I_EEEEEEEESI_SJ_SI_SJ_NS1D_6fusion15FusionCallbacksIS1H_NS1Q_17LinearCombinationISI_fSI_fLNS_15FloatRoundStyleE2EEES1J_S1P_JEEENS4_5SM1004TMEM4LOAD26SM100_TMEM_LOAD_32dp32b16xENS4_13SM90_TMA_LOADENS11_INS12_ILi1ELi4ELi3EEES15_NSS_INS5_IJS16_S1L_EEENS5_IJS1L_SC_EEEEEEENS4_39AutoVectorizingCopyWithAssumedAlignmentILi128EEENS4_14SM90_TMA_STOREES25_S27_S27_EEEvvEEEEvNT_6ParamsE,"a",@progbits
	.sectionflags	@""
	.align	4
.nv.constant0._ZN7cutlass13device_kernelINS_4gemm6kernel13GemmUniversalIN4cute5tupleIJiiiiEEENS1_10collective13CollectiveMmaINS1_35MainloopSm100TmaUmmaWarpSpecializedILi3ELi2ELi4ENS5_IJNS4_1CILi2EEENSA_ILi1EEESC_EEEEENS5_IJNSA_ILi128EEESF_NSA_ILi32EEEEEENS_10bfloat16_tENS5_IJlSC_lEEESI_SJ_NS4_8TiledMMAINS4_8MMA_AtomIJNS4_26SM100_MMA_F16BF16_2x1SM_SSISI_SI_fLi128ELi128ELNS4_4UMMA5MajorE0ELSO_0ELNSN_7ScaleInE0ELSP_0EEEEEENS4_6LayoutINS5_IJSC_SC_SC_EEENS5_IJNSA_ILi0EEESU_SU_EEEEENS5_IJNS4_10UnderscoreESX_SX_EEEEENS4_18SM100_TMA_2SM_LOADENS4_14ComposedLayoutINS4_7SwizzleILi2ELi4ELi3EEENS4_18smem_ptr_flag_bitsILi16EEENSS_INS5_IJNSA_ILi8EEESG_EEENS5_IJSG_SC_EEEEEEEvNS4_8identityES10_S1A_vS1B_EENS_8epilogue10collective18CollectiveEpilogueINS1D_23Sm100TmaWarpSpecializedILi4ELi2ELi16ELb1ELb0EEEJNS5_IJNSA_ILi64EEESF_SG_EEENS5_IJNSS_IS1I_SC_EENSS_INS5_IJNSA_ILi16EEESB_EEENS5_IJSC_S1I_EEEEEEEESI_SJ_SI_SJ_NS1D_6fusion15FusionCallbacksIS1H_NS1Q_17LinearCombinationISI_fSI_fLNS_15FloatRoundStyleE2EEES1J_S1P_JEEENS4_5SM1004TMEM4LOAD26SM100_TMEM_LOAD_32dp32b16xENS4_13SM90_TMA_LOADENS11_INS12_ILi1ELi4ELi3EEES15_NSS_INS5_IJS16_S1L_EEENS5_IJS1L_SC_EEEEEEENS4_39AutoVectorizingCopyWithAssumedAlignmentILi128EEENS4_14SM90_TMA_STOREES25_S27_S27_EEEvvEEEEvNT_6ParamsE:
	.zero		2944


//--------------------- SYMBOLS --------------------------

	.type		.nv.reservedSmem.offset0,@object
	.size		.nv.reservedSmem.offset0,0x4
	.type		.nv.reservedSmem.cap,@object
	.size		.nv.reservedSmem.cap,0x4
	.type		__assertfail,@function
